	.target	sm_90a

	.elftype	@"ET_EXEC"


//--------------------- .note.nv.tkinfo           --------------------------
	.section	.note.nv.tkinfo,"",@"SHT_NOTE"
	.sectionflags	@"SHF_NOTE_NV_TKINFO"
	.tkinfo
        /*0018*/ 	.word	0x00000002
        /*0030*/ 	.string	""
        /*0030*/ 	.string	"ptxas"
        /*0030*/ 	.string	"Cuda compilation tools, release 13.0, V13.0.88"
        /*0030*/ 	.string	"Build cuda_13.0.r13.0/compiler.36424714_0"
        /*0030*/ 	.string	"-arch sm_90a -m 64 "



//--------------------- .note.nv.cuinfo           --------------------------
	.section	.note.nv.cuinfo,"",@"SHT_NOTE"
	.sectionflags	@"SHF_NOTE_NV_CUINFO"
        /*0018*/ 	.short	0x0002
        /*001a*/ 	.short	0x005a
        /*001c*/ 	.short	0x0082
	.zero		2


//--------------------- .nv.info                  --------------------------
	.section	.nv.info,"",@"SHT_CUDA_INFO"
	.align	4


	//----- nvinfo : EIATTR_REGCOUNT
	.align		4
        /*0000*/ 	.byte	0x04, 0x2f
        /*0002*/ 	.short	(.L_15 - .L_14)
	.align		4
.L_14:
        /*0004*/ 	.word	index@(_ZN7cutlass13device_kernelINS_4gemm6kernel13GemmUniversalIN4cute5tupleIJiiiiEEENS1_10collective13CollectiveMmaINS1_34MainloopSm90TmaGmmaWarpSpecializedILi18ENS5_IJNS4_1CILi1EEESB_SB_EEENS1_35KernelTmaWarpSpecializedCooperativeEEENS5_IJNSA_ILi384EEENSA_ILi8EEENSA_ILi16EEEEEENS_10bfloat16_tENS5_IJlSB_lEEESJ_SK_NS4_8TiledMMAINS4_8MMA_AtomIJNS4_4SM904GMMA26MMA_64x8x16_F32BF16BF16_SSILNSO_5MajorE0ELSQ_0ELNSO_7ScaleInE1ELSR_1EEEEEENS4_6LayoutINS5_IJNSA_ILi2EEESB_SB_EEENS5_IJSB_NSA_ILi0EEESX_EEEEENS5_IJNS4_10UnderscoreES10_S10_EEEEENS4_13SM90_TMA_LOADENS4_14ComposedLayoutINS4_7SwizzleILi1ELi4ELi3EEENS4_18smem_ptr_flag_bitsILi16EEENSU_INS5_IJSG_SH_EEENS5_IJSH_SB_EEEEEEEvNS4_8identityES13_S1C_vS1D_EENS_8epilogue10collective6detail29Sm90TmaWarpSpecializedAdapterINS1G_15DefaultEpilogueISJ_SK_SK_NS1F_6thread17LinearCombinationISJ_Li1EffLNS1K_9ScaleType4KindE0ELNS_15FloatRoundStyleE2ESJ_EENS1_15EpilogueDefaultEEEEEvvEEEEvNT_6ParamsE)
        /*0008*/ 	.word	0x000000a8


	//----- nvinfo : EIATTR_FRAME_SIZE
	.align		4
.L_15:
        /*000c*/ 	.byte	0x04, 0x11
        /*000e*/ 	.short	(.L_17 - .L_16)
	.align		4
.L_16:
        /*0010*/ 	.word	index@(_ZN7cutlass13device_kernelINS_4gemm6kernel13GemmUniversalIN4cute5tupleIJiiiiEEENS1_10collective13CollectiveMmaINS1_34MainloopSm90TmaGmmaWarpSpecializedILi18ENS5_IJNS4_1CILi1EEESB_SB_EEENS1_35KernelTmaWarpSpecializedCooperativeEEENS5_IJNSA_ILi384EEENSA_ILi8EEENSA_ILi16EEEEEENS_10bfloat16_tENS5_IJlSB_lEEESJ_SK_NS4_8TiledMMAINS4_8MMA_AtomIJNS4_4SM904GMMA26MMA_64x8x16_F32BF16BF16_SSILNSO_5MajorE0ELSQ_0ELNSO_7ScaleInE1ELSR_1EEEEEENS4_6LayoutINS5_IJNSA_ILi2EEESB_SB_EEENS5_IJSB_NSA_ILi0EEESX_EEEEENS5_IJNS4_10UnderscoreES10_S10_EEEEENS4_13SM90_TMA_LOADENS4_14ComposedLayoutINS4_7SwizzleILi1ELi4ELi3EEENS4_18smem_ptr_flag_bitsILi16EEENSU_INS5_IJSG_SH_EEENS5_IJSH_SB_EEEEEEEvNS4_8identityES13_S1C_vS1D_EENS_8epilogue10collective6detail29Sm90TmaWarpSpecializedAdapterINS1G_15DefaultEpilogueISJ_SK_SK_NS1F_6thread17LinearCombinationISJ_Li1EffLNS1K_9ScaleType4KindE0ELNS_15FloatRoundStyleE2ESJ_EENS1_15EpilogueDefaultEEEEEvvEEEEvNT_6ParamsE)
        /*0014*/ 	.word	0x00000000


	//----- nvinfo : EIATTR_MIN_STACK_SIZE
	.align		4
.L_17:
        /*0018*/ 	.byte	0x04, 0x12
        /*001a*/ 	.short	(.L_19 - .L_18)
	.align		4
.L_18:
        /*001c*/ 	.word	index@(_ZN7cutlass13device_kernelINS_4gemm6kernel13GemmUniversalIN4cute5tupleIJiiiiEEENS1_10collective13CollectiveMmaINS1_34MainloopSm90TmaGmmaWarpSpecializedILi18ENS5_IJNS4_1CILi1EEESB_SB_EEENS1_35KernelTmaWarpSpecializedCooperativeEEENS5_IJNSA_ILi384EEENSA_ILi8EEENSA_ILi16EEEEEENS_10bfloat16_tENS5_IJlSB_lEEESJ_SK_NS4_8TiledMMAINS4_8MMA_AtomIJNS4_4SM904GMMA26MMA_64x8x16_F32BF16BF16_SSILNSO_5MajorE0ELSQ_0ELNSO_7ScaleInE1ELSR_1EEEEEENS4_6LayoutINS5_IJNSA_ILi2EEESB_SB_EEENS5_IJSB_NSA_ILi0EEESX_EEEEENS5_IJNS4_10UnderscoreES10_S10_EEEEENS4_13SM90_TMA_LOADENS4_14ComposedLayoutINS4_7SwizzleILi1ELi4ELi3EEENS4_18smem_ptr_flag_bitsILi16EEENSU_INS5_IJSG_SH_EEENS5_IJSH_SB_EEEEEEEvNS4_8identityES13_S1C_vS1D_EENS_8epilogue10collective6detail29Sm90TmaWarpSpecializedAdapterINS1G_15DefaultEpilogueISJ_SK_SK_NS1F_6thread17LinearCombinationISJ_Li1EffLNS1K_9ScaleType4KindE0ELNS_15FloatRoundStyleE2ESJ_EENS1_15EpilogueDefaultEEEEEvvEEEEvNT_6ParamsE)
        /*0020*/ 	.word	0x00000000
.L_19:


//--------------------- .nv.compat                --------------------------
	.section	.nv.compat,"",@"SHT_CUDA_COMPAT_INFO"
	.align	4
        /*0000*/ 	.byte	0x02, 0x09, 0x01, 0x00, 0x02, 0x02, 0x04, 0x00, 0x02, 0x05, 0x05, 0x00, 0x03, 0x07, 0x01, 0x01
        /*0010*/ 	.byte	0x02, 0x03, 0x01, 0x00, 0x02, 0x06, 0x01, 0x00, 0x04, 0x0b, 0x08, 0x00, 0x00, 0x00, 0x00, 0x00
        /*0020*/ 	.byte	0x00, 0x00, 0x00, 0x00


//--------------------- .nv.info._ZN7cutlass13device_kernelINS_4gemm6kernel13GemmUniversalIN4cute5tupleIJiiiiEEENS1_10collective13CollectiveMmaINS1_34MainloopSm90TmaGmmaWarpSpecializedILi18ENS5_IJNS4_1CILi1EEESB_SB_EEENS1_35KernelTmaWarpSpecializedCooperativeEEENS5_IJNSA_ILi384EEENSA_ILi8EEENSA_ILi16EEEEEENS_10bfloat16_tENS5_IJlSB_lEEESJ_SK_NS4_8TiledMMAINS4_8MMA_AtomIJNS4_4SM904GMMA26MMA_64x8x16_F32BF16BF16_SSILNSO_5MajorE0ELSQ_0ELNSO_7ScaleInE1ELSR_1EEEEEENS4_6LayoutINS5_IJNSA_ILi2EEESB_SB_EEENS5_IJSB_NSA_ILi0EEESX_EEEEENS5_IJNS4_10UnderscoreES10_S10_EEEEENS4_13SM90_TMA_LOADENS4_14ComposedLayoutINS4_7SwizzleILi1ELi4ELi3EEENS4_18smem_ptr_flag_bitsILi16EEENSU_INS5_IJSG_SH_EEENS5_IJSH_SB_EEEEEEEvNS4_8identityES13_S1C_vS1D_EENS_8epilogue10collective6detail29Sm90TmaWarpSpecializedAdapterINS1G_15DefaultEpilogueISJ_SK_SK_NS1F_6thread17LinearCombinationISJ_Li1EffLNS1K_9ScaleType4KindE0ELNS_15FloatRoundStyleE2ESJ_EENS1_15EpilogueDefaultEEEEEvvEEEEvNT_6ParamsE --------------------------
	.section	.nv.info._ZN7cutlass13device_kernelINS_4gemm6kernel13GemmUniversalIN4cute5tupleIJiiiiEEENS1_10collective13CollectiveMmaINS1_34MainloopSm90TmaGmmaWarpSpecializedILi18ENS5_IJNS4_1CILi1EEESB_SB_EEENS1_35KernelTmaWarpSpecializedCooperativeEEENS5_IJNSA_ILi384EEENSA_ILi8EEENSA_ILi16EEEEEENS_10bfloat16_tENS5_IJlSB_lEEESJ_SK_NS4_8TiledMMAINS4_8MMA_AtomIJNS4_4SM904GMMA26MMA_64x8x16_F32BF16BF16_SSILNSO_5MajorE0ELSQ_0ELNSO_7ScaleInE1ELSR_1EEEEEENS4_6LayoutINS5_IJNSA_ILi2EEESB_SB_EEENS5_IJSB_NSA_ILi0EEESX_EEEEENS5_IJNS4_10UnderscoreES10_S10_EEEEENS4_13SM90_TMA_LOADENS4_14ComposedLayoutINS4_7SwizzleILi1ELi4ELi3EEENS4_18smem_ptr_flag_bitsILi16EEENSU_INS5_IJSG_SH_EEENS5_IJSH_SB_EEEEEEEvNS4_8identityES13_S1C_vS1D_EENS_8epilogue10collective6detail29Sm90TmaWarpSpecializedAdapterINS1G_15DefaultEpilogueISJ_SK_SK_NS1F_6thread17LinearCombinationISJ_Li1EffLNS1K_9ScaleType4KindE0ELNS_15FloatRoundStyleE2ESJ_EENS1_15EpilogueDefaultEEEEEvvEEEEvNT_6ParamsE,"",@"SHT_CUDA_INFO"
	.sectionflags	@""
	.align	4


	//----- nvinfo : EIATTR_CUDA_API_VERSION
	.align		4
        /*0000*/ 	.byte	0x04, 0x37
        /*0002*/ 	.short	(.L_21 - .L_20)
.L_20:
        /*0004*/ 	.word	0x00000082


	//----- nvinfo : EIATTR_KPARAM_INFO
	.align		4
.L_21:
        /*0008*/ 	.byte	0x04, 0x17
        /*000a*/ 	.short	(.L_23 - .L_22)
.L_22:
        /*000c*/ 	.word	0x00000000
        /*0010*/ 	.short	0x0000
        /*0012*/ 	.short	0x0070
        /*0014*/ 	.byte	0x00, 0xf0, 0x01, 0x10


	//----- nvinfo : EIATTR_SPARSE_MMA_MASK
	.align		4
.L_23:
        /*0018*/ 	.byte	0x03, 0x50
        /*001a*/ 	.short	0x0000


	//----- nvinfo : EIATTR_MAXREG_COUNT
	.align		4
        /*001c*/ 	.byte	0x03, 0x1b
        /*001e*/ 	.short	0x00a8


	//----- nvinfo : EIATTR_NUM_BARRIERS
	.align		4
        /*0020*/ 	.byte	0x02, 0x4c
        /*0022*/ 	.byte	0x01
	.zero		1


	//----- nvinfo : EIATTR_EXTERNS
	.align		4
        /*0024*/ 	.byte	0x04, 0x0f
        /*0026*/ 	.short	(.L_25 - .L_24)


	//   ....[0]....
	.align		4
.L_24:
        /*0028*/ 	.word	index@(__assertfail)


	//----- nvinfo : EIATTR_MERCURY_ISA_VERSION
	.align		4
.L_25:
        /*002c*/ 	.byte	0x03, 0x5f
        /*002e*/ 	.short	0x0101


	//----- nvinfo : EIATTR_INT_WARP_WIDE_INSTR_OFFSETS
	.align		4
        /*0030*/ 	.byte	0x04, 0x31
        /*0032*/ 	.short	(.L_27 - .L_26)


	//   ....[0]....
.L_26:
        /*0034*/ 	.word	0x000005a0


	//   ....[1]....
        /*0038*/ 	.word	0x000005b0


	//   ....[2]....
        /*003c*/ 	.word	0x000006d0


	//----- nvinfo : EIATTR_COOP_GROUP_MASK_REGIDS
	.align		4
.L_27:
        /*0040*/ 	.byte	0x04, 0x29
        /*0042*/ 	.short	(.L_29 - .L_28)


	//   ....[0]....
.L_28:
        /*0044*/ 	.word	0xffffffff


	//   ....[1]....
        /*0048*/ 	.word	0xffffffff


	//   ....[2]....
        /*004c*/ 	.word	0xffffffff


	//   ....[3]....
        /*0050*/ 	.word	0xffffffff


	//   ....[4]....
        /*0054*/ 	.word	0xffffffff


	//----- nvinfo : EIATTR_COOP_GROUP_INSTR_OFFSETS
	.align		4
.L_29:
        /*0058*/ 	.byte	0x04, 0x28
        /*005a*/ 	.short	(.L_31 - .L_30)


	//   ....[0]....
.L_30:
        /*005c*/ 	.word	0x00000060


	//   ....[1]....
        /*0060*/ 	.word	0x00000070


	//   ....[2]....
        /*0064*/ 	.word	0x00000130


	//   ....[3]....
        /*0068*/ 	.word	0x000004b0


	//   ....[4]....
        /*006c*/ 	.word	0x00001360


	//----- nvinfo : EIATTR_REG_RECONFIG
	.align		4
.L_31:
        /*0070*/ 	.byte	0x01, 0x54
	.zero		2


	//----- nvinfo : EIATTR_SYSCALL_OFFSETS
	.align		4
        /*0074*/ 	.byte	0x04, 0x46
        /*0076*/ 	.short	(.L_33 - .L_32)


	//   ....[0]....
.L_32:
        /*0078*/ 	.word	0x00001550


	//----- nvinfo : EIATTR_MBARRIER_INSTR_OFFSETS
	.align		4
.L_33:
        /*007c*/ 	.byte	0x04, 0x39
        /*007e*/ 	.short	(.L_35 - .L_34)


	//   ....[0]....
.L_34:
        /*0080*/ 	.word	0x00000250
        /*0084*/ 	.word	0x000000ff
        /*0088*/ 	.word	0x00000000
        /*008c*/ 	.short	0x0100
        /*008e*/ 	.byte	0x08
	.zero		1


	//   ....[1]....
        /*0090*/ 	.word	0x00000260
        /*0094*/ 	.word	0x000000ff
        /*0098*/ 	.word	0x00000090
        /*009c*/ 	.short	0x0100
        /*009e*/ 	.byte	0x08
	.zero		1


	//   ....[2]....
        /*00a0*/ 	.word	0x00000270
        /*00a4*/ 	.word	0x000000ff
        /*00a8*/ 	.word	0x00000008
        /*00ac*/ 	.short	0x0100
        /*00ae*/ 	.byte	0x08
	.zero		1


	//   ....[3]....
        /*00b0*/ 	.word	0x00000280
        /*00b4*/ 	.word	0x000000ff
        /*00b8*/ 	.word	0x00000098
        /*00bc*/ 	.short	0x0100
        /*00be*/ 	.byte	0x08
	.zero		1


	//   ....[4]....
        /*00c0*/ 	.word	0x00000290
        /*00c4*/ 	.word	0x000000ff
        /*00c8*/ 	.word	0x00000010
        /*00cc*/ 	.short	0x0100
        /*00ce*/ 	.byte	0x08
	.zero		1


	//   ....[5]....
        /*00d0*/ 	.word	0x000002a0
        /*00d4*/ 	.word	0x000000ff
        /*00d8*/ 	.word	0x000000a0
        /*00dc*/ 	.short	0x0100
        /*00de*/ 	.byte	0x08
	.zero		1


	//   ....[6]....
        /*00e0*/ 	.word	0x000002b0
        /*00e4*/ 	.word	0x000000ff
        /*00e8*/ 	.word	0x00000018
        /*00ec*/ 	.short	0x0100
        /*00ee*/ 	.byte	0x08
	.zero		1


	//   ....[7]....
        /*00f0*/ 	.word	0x000002c0
        /*00f4*/ 	.word	0x000000ff
        /*00f8*/ 	.word	0x000000a8
        /*00fc*/ 	.short	0x0100
        /*00fe*/ 	.byte	0x08
	.zero		1


	//   ....[8]....
        /*0100*/ 	.word	0x000002d0
        /*0104*/ 	.word	0x000000ff
        /*0108*/ 	.word	0x00000020
        /*010c*/ 	.short	0x0100
        /*010e*/ 	.byte	0x08
	.zero		1


	//   ....[9]....
        /*0110*/ 	.word	0x000002e0
        /*0114*/ 	.word	0x000000ff
        /*0118*/ 	.word	0x000000b0
        /*011c*/ 	.short	0x0100
        /*011e*/ 	.byte	0x08
	.zero		1


	//   ....[10]....
        /*0120*/ 	.word	0x000002f0
        /*0124*/ 	.word	0x000000ff
        /*0128*/ 	.word	0x00000028
        /*012c*/ 	.short	0x0100
        /*012e*/ 	.byte	0x08
	.zero		1


	//   ....[11]....
        /*0130*/ 	.word	0x00000300
        /*0134*/ 	.word	0x000000ff
        /*0138*/ 	.word	0x000000b8
        /*013c*/ 	.short	0x0100
        /*013e*/ 	.byte	0x08
	.zero		1


	//   ....[12]....
        /*0140*/ 	.word	0x00000310
        /*0144*/ 	.word	0x000000ff
        /*0148*/ 	.word	0x00000030
        /*014c*/ 	.short	0x0100
        /*014e*/ 	.byte	0x08
	.zero		1


	//   ....[13]....
        /*0150*/ 	.word	0x00000320
        /*0154*/ 	.word	0x000000ff
        /*0158*/ 	.word	0x000000c0
        /*015c*/ 	.short	0x0100
        /*015e*/ 	.byte	0x08
	.zero		1


	//   ....[14]....
        /*0160*/ 	.word	0x00000330
        /*0164*/ 	.word	0x000000ff
        /*0168*/ 	.word	0x00000038
        /*016c*/ 	.short	0x0100
        /*016e*/ 	.byte	0x08
	.zero		1


	//   ....[15]....
        /*0170*/ 	.word	0x00000340
        /*0174*/ 	.word	0x000000ff
        /*0178*/ 	.word	0x000000c8
        /*017c*/ 	.short	0x0100
        /*017e*/ 	.byte	0x08
	.zero		1


	//   ....[16]....
        /*0180*/ 	.word	0x00000350
        /*0184*/ 	.word	0x000000ff
        /*0188*/ 	.word	0x00000040
        /*018c*/ 	.short	0x0100
        /*018e*/ 	.byte	0x08
	.zero		1


	//   ....[17]....
        /*0190*/ 	.word	0x00000360
        /*0194*/ 	.word	0x000000ff
        /*0198*/ 	.word	0x000000d0
        /*019c*/ 	.short	0x0100
        /*019e*/ 	.byte	0x08
	.zero		1


	//   ....[18]....
        /*01a0*/ 	.word	0x00000370
        /*01a4*/ 	.word	0x000000ff
        /*01a8*/ 	.word	0x00000048
        /*01ac*/ 	.short	0x0100
        /*01ae*/ 	.byte	0x08
	.zero		1


	//   ....[19]....
        /*01b0*/ 	.word	0x00000380
        /*01b4*/ 	.word	0x000000ff
        /*01b8*/ 	.word	0x000000d8
        /*01bc*/ 	.short	0x0100
        /*01be*/ 	.byte	0x08
	.zero		1


	//   ....[20]....
        /*01c0*/ 	.word	0x00000390
        /*01c4*/ 	.word	0x000000ff
        /*01c8*/ 	.word	0x00000050
        /*01cc*/ 	.short	0x0100
        /*01ce*/ 	.byte	0x08
	.zero		1


	//   ....[21]....
        /*01d0*/ 	.word	0x000003a0
        /*01d4*/ 	.word	0x000000ff
        /*01d8*/ 	.word	0x000000e0
        /*01dc*/ 	.short	0x0100
        /*01de*/ 	.byte	0x08
	.zero		1


	//   ....[22]....
        /*01e0*/ 	.word	0x000003b0
        /*01e4*/ 	.word	0x000000ff
        /*01e8*/ 	.word	0x00000058
        /*01ec*/ 	.short	0x0100
        /*01ee*/ 	.byte	0x08
	.zero		1


	//   ....[23]....
        /*01f0*/ 	.word	0x000003c0
        /*01f4*/ 	.word	0x000000ff
        /*01f8*/ 	.word	0x000000e8
        /*01fc*/ 	.short	0x0100
        /*01fe*/ 	.byte	0x08
	.zero		1


	//   ....[24]....
        /*0200*/ 	.word	0x000003d0
        /*0204*/ 	.word	0x000000ff
        /*0208*/ 	.word	0x00000060
        /*020c*/ 	.short	0x0100
        /*020e*/ 	.byte	0x08
	.zero		1


	//   ....[25]....
        /*0210*/ 	.word	0x000003e0
        /*0214*/ 	.word	0x000000ff
        /*0218*/ 	.word	0x000000f0
        /*021c*/ 	.short	0x0100
        /*021e*/ 	.byte	0x08
	.zero		1


	//   ....[26]....
        /*0220*/ 	.word	0x000003f0
        /*0224*/ 	.word	0x000000ff
        /*0228*/ 	.word	0x00000068
        /*022c*/ 	.short	0x0100
        /*022e*/ 	.byte	0x08
	.zero		1


	//   ....[27]....
        /*0230*/ 	.word	0x00000400
        /*0234*/ 	.word	0x000000ff
        /*0238*/ 	.word	0x000000f8
        /*023c*/ 	.short	0x0100
        /*023e*/ 	.byte	0x08
	.zero		1


	//   ....[28]....
        /*0240*/ 	.word	0x00000410
        /*0244*/ 	.word	0x000000ff
        /*0248*/ 	.word	0x00000070
        /*024c*/ 	.short	0x0100
        /*024e*/ 	.byte	0x08
	.zero		1


	//   ....[29]....
        /*0250*/ 	.word	0x00000420
        /*0254*/ 	.word	0x000000ff
        /*0258*/ 	.word	0x00000100
        /*025c*/ 	.short	0x0100
        /*025e*/ 	.byte	0x08
	.zero		1


	//   ....[30]....
        /*0260*/ 	.word	0x00000430
        /*0264*/ 	.word	0x000000ff
        /*0268*/ 	.word	0x00000078
        /*026c*/ 	.short	0x0100
        /*026e*/ 	.byte	0x08
	.zero		1


	//   ....[31]....
        /*0270*/ 	.word	0x00000440
        /*0274*/ 	.word	0x000000ff
        /*0278*/ 	.word	0x00000108
        /*027c*/ 	.short	0x0100
        /*027e*/ 	.byte	0x08
	.zero		1


	//   ....[32]....
        /*0280*/ 	.word	0x00000450
        /*0284*/ 	.word	0x000000ff
        /*0288*/ 	.word	0x00000080
        /*028c*/ 	.short	0x0100
        /*028e*/ 	.byte	0x08
	.zero		1


	//   ....[33]....
        /*0290*/ 	.word	0x00000460
        /*0294*/ 	.word	0x000000ff
        /*0298*/ 	.word	0x00000110
        /*029c*/ 	.short	0x0100
        /*029e*/ 	.byte	0x08
	.zero		1


	//   ....[34]....
        /*02a0*/ 	.word	0x00000470
        /*02a4*/ 	.word	0x000000ff
        /*02a8*/ 	.word	0x00000088
        /*02ac*/ 	.short	0x0100
        /*02ae*/ 	.byte	0x08
	.zero		1


	//   ....[35]....
        /*02b0*/ 	.word	0x00000480
        /*02b4*/ 	.word	0x000000ff
        /*02b8*/ 	.word	0x00000118
        /*02bc*/ 	.short	0x0100
        /*02be*/ 	.byte	0x08
	.zero		1


	//   ....[36]....
        /*02c0*/ 	.word	0x00000750
        /*02c4*/ 	.word	0x000000ff
        /*02c8*/ 	.word	0x00000130
        /*02cc*/ 	.short	0x0100
        /*02ce*/ 	.byte	0x08
	.zero		1


	//   ....[37]....
        /*02d0*/ 	.word	0x000007b0
        /*02d4*/ 	.word	0x000000ff
        /*02d8*/ 	.word	0x00000138
        /*02dc*/ 	.short	0x0100
        /*02de*/ 	.byte	0x08
	.zero		1


	//   ....[38]....
        /*02e0*/ 	.word	0x000015d0
        /*02e4*/ 	.word	0x00000003
        /*02e8*/ 	.word	0x00000000
        /*02ec*/ 	.short	0x010a
        /*02ee*/ 	.byte	0x3f
	.zero		1


	//   ....[39]....
        /*02f0*/ 	.word	0x00001630
        /*02f4*/ 	.word	0x00000003
        /*02f8*/ 	.word	0x00000000
        /*02fc*/ 	.short	0x010a
        /*02fe*/ 	.byte	0x3f
	.zero		1


	//   ....[40]....
        /*0300*/ 	.word	0x000018a0
        /*0304*/ 	.word	0x000000ff
        /*0308*/ 	.word	0x00000000
        /*030c*/ 	.short	0x010a
        /*030e*/ 	.byte	0x04
	.zero		1


	//   ....[41]....
        /*0310*/ 	.word	0x000018e0
        /*0314*/ 	.word	0x000000ff
        /*0318*/ 	.word	0x00000000
        /*031c*/ 	.short	0x010a
        /*031e*/ 	.byte	0x04
	.zero		1


	//   ....[42]....
        /*0320*/ 	.word	0x00001a90
        /*0324*/ 	.word	0x000000ff
        /*0328*/ 	.word	0x00000000
        /*032c*/ 	.short	0x0101
        /*032e*/ 	.byte	0x04
	.zero		1


	//   ....[43]....
        /*0330*/ 	.word	0x00001c40
        /*0334*/ 	.word	0x000000ff
        /*0338*/ 	.word	0x00000000
        /*033c*/ 	.short	0x0101
        /*033e*/ 	.byte	0x06
	.zero		1


	//   ....[44]....
        /*0340*/ 	.word	0x00003f90
        /*0344*/ 	.word	0x0000000e
        /*0348*/ 	.word	0x00000090
        /*034c*/ 	.short	0x010a
        /*034e*/ 	.byte	0x3f
	.zero		1


	//   ....[45]....
        /*0350*/ 	.word	0x00004320
        /*0354*/ 	.word	0x00000005
        /*0358*/ 	.word	0x00000138
        /*035c*/ 	.short	0x0101
        /*035e*/ 	.byte	0x3f
	.zero		1


	//   ....[46]....
        /*0360*/ 	.word	0x00004a80
        /*0364*/ 	.word	0x00000007
        /*0368*/ 	.word	0x00000000
        /*036c*/ 	.short	0x010a
        /*036e*/ 	.byte	0x3f
	.zero		1


	//   ....[47]....
        /*0370*/ 	.word	0x00004b00
        /*0374*/ 	.word	0x00000008
        /*0378*/ 	.word	0x00000000
        /*037c*/ 	.short	0x010a
        /*037e*/ 	.byte	0x3f
	.zero		1


	//   ....[48]....
        /*0380*/ 	.word	0x00004b90
        /*0384*/ 	.word	0x00000009
        /*0388*/ 	.word	0x00000000
        /*038c*/ 	.short	0x010a
        /*038e*/ 	.byte	0x3f
	.zero		1


	//   ....[49]....
        /*0390*/ 	.word	0x00004c20
        /*0394*/ 	.word	0x00000008
        /*0398*/ 	.word	0x00000000
        /*039c*/ 	.short	0x010a
        /*039e*/ 	.byte	0x3f
	.zero		1


	//   ....[50]....
        /*03a0*/ 	.word	0x00004cb0
        /*03a4*/ 	.word	0x00000009
        /*03a8*/ 	.word	0x00000000
        /*03ac*/ 	.short	0x010a
        /*03ae*/ 	.byte	0x3f
	.zero		1


	//   ....[51]....
        /*03b0*/ 	.word	0x00004d40
        /*03b4*/ 	.word	0x00000008
        /*03b8*/ 	.word	0x00000000
        /*03bc*/ 	.short	0x010a
        /*03be*/ 	.byte	0x3f
	.zero		1


	//   ....[52]....
        /*03c0*/ 	.word	0x00004dd0
        /*03c4*/ 	.word	0x00000009
        /*03c8*/ 	.word	0x00000000
        /*03cc*/ 	.short	0x010a
        /*03ce*/ 	.byte	0x3f
	.zero		1


	//   ....[53]....
        /*03d0*/ 	.word	0x00004e60
        /*03d4*/ 	.word	0x00000008
        /*03d8*/ 	.word	0x00000000
        /*03dc*/ 	.short	0x010a
        /*03de*/ 	.byte	0x3f
	.zero		1


	//   ....[54]....
        /*03e0*/ 	.word	0x00004ef0
        /*03e4*/ 	.word	0x00000009
        /*03e8*/ 	.word	0x00000000
        /*03ec*/ 	.short	0x010a
        /*03ee*/ 	.byte	0x3f
	.zero		1


	//   ....[55]....
        /*03f0*/ 	.word	0x00004f80
        /*03f4*/ 	.word	0x00000008
        /*03f8*/ 	.word	0x00000000
        /*03fc*/ 	.short	0x010a
        /*03fe*/ 	.byte	0x3f
	.zero		1


	//   ....[56]....
        /*0400*/ 	.word	0x00005010
        /*0404*/ 	.word	0x00000009
        /*0408*/ 	.word	0x00000000
        /*040c*/ 	.short	0x010a
        /*040e*/ 	.byte	0x3f
	.zero		1


	//   ....[57]....
        /*0410*/ 	.word	0x000050a0
        /*0414*/ 	.word	0x00000008
        /*0418*/ 	.word	0x00000000
        /*041c*/ 	.short	0x010a
        /*041e*/ 	.byte	0x3f
	.zero		1


	//   ....[58]....
        /*0420*/ 	.word	0x00005130
        /*0424*/ 	.word	0x00000009
        /*0428*/ 	.word	0x00000000
        /*042c*/ 	.short	0x010a
        /*042e*/ 	.byte	0x3f
	.zero		1


	//   ....[59]....
        /*0430*/ 	.word	0x000051c0
        /*0434*/ 	.word	0x00000008
        /*0438*/ 	.word	0x00000000
        /*043c*/ 	.short	0x010a
        /*043e*/ 	.byte	0x3f
	.zero		1


	//   ....[60]....
        /*0440*/ 	.word	0x00005250
        /*0444*/ 	.word	0x00000009
        /*0448*/ 	.word	0x00000000
        /*044c*/ 	.short	0x010a
        /*044e*/ 	.byte	0x3f
	.zero		1


	//   ....[61]....
        /*0450*/ 	.word	0x000052e0
        /*0454*/ 	.word	0x00000008
        /*0458*/ 	.word	0x00000000
        /*045c*/ 	.short	0x010a
        /*045e*/ 	.byte	0x3f
	.zero		1


	//   ....[62]....
        /*0460*/ 	.word	0x00005370
        /*0464*/ 	.word	0x0000000b
        /*0468*/ 	.word	0x00000000
        /*046c*/ 	.short	0x010a
        /*046e*/ 	.byte	0x3f
	.zero		1


	//   ....[63]....
        /*0470*/ 	.word	0x00005400
        /*0474*/ 	.word	0x00000003
        /*0478*/ 	.word	0x00000000
        /*047c*/ 	.short	0x010a
        /*047e*/ 	.byte	0x3f
	.zero		1


	//   ....[64]....
        /*0480*/ 	.word	0x00005460
        /*0484*/ 	.word	0x00000003
        /*0488*/ 	.word	0x00000000
        /*048c*/ 	.short	0x010a
        /*048e*/ 	.byte	0x3f
	.zero		1


	//   ....[65]....
        /*0490*/ 	.word	0x000054c0
        /*0494*/ 	.word	0x00000003
        /*0498*/ 	.word	0x00000000
        /*049c*/ 	.short	0x010a
        /*049e*/ 	.byte	0x3f
	.zero		1


	//   ....[66]....
        /*04a0*/ 	.word	0x00005590
        /*04a4*/ 	.word	0x0000000e
        /*04a8*/ 	.word	0x00000090
        /*04ac*/ 	.short	0x010a
        /*04ae*/ 	.byte	0x3f
	.zero		1


	//   ....[67]....
        /*04b0*/ 	.word	0x00005660
        /*04b4*/ 	.word	0x00000007
        /*04b8*/ 	.word	0x00000000
        /*04bc*/ 	.short	0x010a
        /*04be*/ 	.byte	0x3f
	.zero		1


	//   ....[68]....
        /*04c0*/ 	.word	0x000056b0
        /*04c4*/ 	.word	0x00000008
        /*04c8*/ 	.word	0x00000000
        /*04cc*/ 	.short	0x010a
        /*04ce*/ 	.byte	0x3f
	.zero		1


	//   ....[69]....
        /*04d0*/ 	.word	0x00005700
        /*04d4*/ 	.word	0x00000009
        /*04d8*/ 	.word	0x00000000
        /*04dc*/ 	.short	0x010a
        /*04de*/ 	.byte	0x3f
	.zero		1


	//   ....[70]....
        /*04e0*/ 	.word	0x00005750
        /*04e4*/ 	.word	0x00000008
        /*04e8*/ 	.word	0x00000000
        /*04ec*/ 	.short	0x010a
        /*04ee*/ 	.byte	0x3f
	.zero		1


	//   ....[71]....
        /*04f0*/ 	.word	0x000057a0
        /*04f4*/ 	.word	0x00000009
        /*04f8*/ 	.word	0x00000000
        /*04fc*/ 	.short	0x010a
        /*04fe*/ 	.byte	0x3f
	.zero		1


	//   ....[72]....
        /*0500*/ 	.word	0x000057f0
        /*0504*/ 	.word	0x00000008
        /*0508*/ 	.word	0x00000000
        /*050c*/ 	.short	0x010a
        /*050e*/ 	.byte	0x3f
	.zero		1


	//   ....[73]....
        /*0510*/ 	.word	0x00005840
        /*0514*/ 	.word	0x00000009
        /*0518*/ 	.word	0x00000000
        /*051c*/ 	.short	0x010a
        /*051e*/ 	.byte	0x3f
	.zero		1


	//   ....[74]....
        /*0520*/ 	.word	0x00005890
        /*0524*/ 	.word	0x00000008
        /*0528*/ 	.word	0x00000000
        /*052c*/ 	.short	0x010a
        /*052e*/ 	.byte	0x3f
	.zero		1


	//   ....[75]....
        /*0530*/ 	.word	0x000058e0
        /*0534*/ 	.word	0x00000009
        /*0538*/ 	.word	0x00000000
        /*053c*/ 	.short	0x010a
        /*053e*/ 	.byte	0x3f
	.zero		1


	//   ....[76]....
        /*0540*/ 	.word	0x00005930
        /*0544*/ 	.word	0x00000008
        /*0548*/ 	.word	0x00000000
        /*054c*/ 	.short	0x010a
        /*054e*/ 	.byte	0x3f
	.zero		1


	//   ....[77]....
        /*0550*/ 	.word	0x00005980
        /*0554*/ 	.word	0x00000009
        /*0558*/ 	.word	0x00000000
        /*055c*/ 	.short	0x010a
        /*055e*/ 	.byte	0x3f
	.zero		1


	//   ....[78]....
        /*0560*/ 	.word	0x000059d0
        /*0564*/ 	.word	0x00000008
        /*0568*/ 	.word	0x00000000
        /*056c*/ 	.short	0x010a
        /*056e*/ 	.byte	0x3f
	.zero		1


	//   ....[79]....
        /*0570*/ 	.word	0x00005a20
        /*0574*/ 	.word	0x00000009
        /*0578*/ 	.word	0x00000000
        /*057c*/ 	.short	0x010a
        /*057e*/ 	.byte	0x3f
	.zero		1


	//   ....[80]....
        /*0580*/ 	.word	0x00005a70
        /*0584*/ 	.word	0x00000008
        /*0588*/ 	.word	0x00000000
        /*058c*/ 	.short	0x010a
        /*058e*/ 	.byte	0x3f
	.zero		1


	//   ....[81]....
        /*0590*/ 	.word	0x00005ac0
        /*0594*/ 	.word	0x00000009
        /*0598*/ 	.word	0x00000000
        /*059c*/ 	.short	0x010a
        /*059e*/ 	.byte	0x3f
	.zero		1


	//   ....[82]....
        /*05a0*/ 	.word	0x00005b10
        /*05a4*/ 	.word	0x00000008
        /*05a8*/ 	.word	0x00000000
        /*05ac*/ 	.short	0x010a
        /*05ae*/ 	.byte	0x3f
	.zero		1


	//   ....[83]....
        /*05b0*/ 	.word	0x00005b60
        /*05b4*/ 	.word	0x0000000b
        /*05b8*/ 	.word	0x00000000
        /*05bc*/ 	.short	0x010a
        /*05be*/ 	.byte	0x3f
	.zero		1


	//----- nvinfo : EIATTR_NUM_MBARRIERS
	.align		4
.L_35:
        /*05c0*/ 	.byte	0x03, 0x38
        /*05c2*/ 	.short	0x0026


	//----- nvinfo : EIATTR_EXIT_INSTR_OFFSETS
	.align		4
        /*05c4*/ 	.byte	0x04, 0x1c
        /*05c6*/ 	.short	(.L_37 - .L_36)


	//   ....[0]....
.L_36:
        /*05c8*/ 	.word	0x00000850


	//   ....[1]....
        /*05cc*/ 	.word	0x00001110


	//   ....[2]....
        /*05d0*/ 	.word	0x00003670


	//   ....[3]....
        /*05d4*/ 	.word	0x00003ca0


	//   ....[4]....
        /*05d8*/ 	.word	0x00005450


	//----- nvinfo : EIATTR_MAX_THREADS
	.align		4
.L_37:
        /*05dc*/ 	.byte	0x04, 0x05
        /*05de*/ 	.short	(.L_39 - .L_38)
.L_38:
        /*05e0*/ 	.word	0x00000180
        /*05e4*/ 	.word	0x00000001
        /*05e8*/ 	.word	0x00000001


	//----- nvinfo : EIATTR_CRS_STACK_SIZE
	.align		4
.L_39:
        /*05ec*/ 	.byte	0x04, 0x1e
        /*05ee*/ 	.short	(.L_41 - .L_40)
.L_40:
        /*05f0*/ 	.word	0x00000000


	//----- nvinfo : EIATTR_CBANK_PARAM_SIZE
	.align		4
.L_41:
        /*05f4*/ 	.byte	0x03, 0x19
        /*05f6*/ 	.short	0x0470


	//----- nvinfo : EIATTR_PARAM_CBANK
	.align		4
        /*05f8*/ 	.byte	0x04, 0x0a
        /*05fa*/ 	.short	(.L_43 - .L_42)
	.align		4
.L_42:
        /*05fc*/ 	.word	index@(.nv.constant0._ZN7cutlass13device_kernelINS_4gemm6kernel13GemmUniversalIN4cute5tupleIJiiiiEEENS1_10collective13CollectiveMmaINS1_34MainloopSm90TmaGmmaWarpSpecializedILi18ENS5_IJNS4_1CILi1EEESB_SB_EEENS1_35KernelTmaWarpSpecializedCooperativeEEENS5_IJNSA_ILi384EEENSA_ILi8EEENSA_ILi16EEEEEENS_10bfloat16_tENS5_IJlSB_lEEESJ_SK_NS4_8TiledMMAINS4_8MMA_AtomIJNS4_4SM904GMMA26MMA_64x8x16_F32BF16BF16_SSILNSO_5MajorE0ELSQ_0ELNSO_7ScaleInE1ELSR_1EEEEEENS4_6LayoutINS5_IJNSA_ILi2EEESB_SB_EEENS5_IJSB_NSA_ILi0EEESX_EEEEENS5_IJNS4_10UnderscoreES10_S10_EEEEENS4_13SM90_TMA_LOADENS4_14ComposedLayoutINS4_7SwizzleILi1ELi4ELi3EEENS4_18smem_ptr_flag_bitsILi16EEENSU_INS5_IJSG_SH_EEENS5_IJSH_SB_EEEEEEEvNS4_8identityES13_S1C_vS1D_EENS_8epilogue10collective6detail29Sm90TmaWarpSpecializedAdapterINS1G_15DefaultEpilogueISJ_SK_SK_NS1F_6thread17LinearCombinationISJ_Li1EffLNS1K_9ScaleType4KindE0ELNS_15FloatRoundStyleE2ESJ_EENS1_15EpilogueDefaultEEEEEvvEEEEvNT_6ParamsE)
        /*0600*/ 	.short	0x0210
        /*0602*/ 	.short	0x0470


	//----- nvinfo : EIATTR_SW_WAR
	.align		4
.L_43:
        /*0604*/ 	.byte	0x04, 0x36
        /*0606*/ 	.short	(.L_45 - .L_44)
.L_44:
        /*0608*/ 	.word	0x00000008
.L_45:


//--------------------- .nv.callgraph             --------------------------
	.section	.nv.callgraph,"",@"SHT_CUDA_CALLGRAPH"
	.align	4
	.sectionentsize	8
	.align		4
        /*0000*/ 	.word	0x00000000
	.align		4
        /*0004*/ 	.word	0xffffffff
	.align		4
        /*0008*/ 	.word	index@(_ZN7cutlass13device_kernelINS_4gemm6kernel13GemmUniversalIN4cute5tupleIJiiiiEEENS1_10collective13CollectiveMmaINS1_34MainloopSm90TmaGmmaWarpSpecializedILi18ENS5_IJNS4_1CILi1EEESB_SB_EEENS1_35KernelTmaWarpSpecializedCooperativeEEENS5_IJNSA_ILi384EEENSA_ILi8EEENSA_ILi16EEEEEENS_10bfloat16_tENS5_IJlSB_lEEESJ_SK_NS4_8TiledMMAINS4_8MMA_AtomIJNS4_4SM904GMMA26MMA_64x8x16_F32BF16BF16_SSILNSO_5MajorE0ELSQ_0ELNSO_7ScaleInE1ELSR_1EEEEEENS4_6LayoutINS5_IJNSA_ILi2EEESB_SB_EEENS5_IJSB_NSA_ILi0EEESX_EEEEENS5_IJNS4_10UnderscoreES10_S10_EEEEENS4_13SM90_TMA_LOADENS4_14ComposedLayoutINS4_7SwizzleILi1ELi4ELi3EEENS4_18smem_ptr_flag_bitsILi16EEENSU_INS5_IJSG_SH_EEENS5_IJSH_SB_EEEEEEEvNS4_8identityES13_S1C_vS1D_EENS_8epilogue10collective6detail29Sm90TmaWarpSpecializedAdapterINS1G_15DefaultEpilogueISJ_SK_SK_NS1F_6thread17LinearCombinationISJ_Li1EffLNS1K_9ScaleType4KindE0ELNS_15FloatRoundStyleE2ESJ_EENS1_15EpilogueDefaultEEEEEvvEEEEvNT_6ParamsE)
	.align		4
        /*000c*/ 	.word	index@(__assertfail)
	.align		4
        /*0010*/ 	.word	0x00000000
	.align		4
        /*0014*/ 	.word	0xfffffffe
	.align		4
        /*0018*/ 	.word	0x00000000
	.align		4
        /*001c*/ 	.word	0xfffffffd
	.align		4
        /*0020*/ 	.word	0x00000000
	.align		4
        /*0024*/ 	.word	0xfffffffc


//--------------------- .nv.constant4             --------------------------
	.section	.nv.constant4,"a",@progbits
	.align	8
	.align		8
.nv.constant4:
        /*0000*/ 	.dword	__assertfail
	.align		8
        /*0008*/ 	.dword	__unnamed_1
	.align		8
        /*0010*/ 	.dword	_ZN39_INTERNAL_32940365_4_k_cu_b1377ff8_65024cuda3std3__45__cpo5beginE
	.align		8
        /*0018*/ 	.dword	_ZN39_INTERNAL_32940365_4_k_cu_b1377ff8_65024cuda3std3__45__cpo3endE
	.align		8
        /*0020*/ 	.dword	_ZN39_INTERNAL_32940365_4_k_cu_b1377ff8_65024cuda3std3__45__cpo6cbeginE
	.align		8
        /*0028*/ 	.dword	_ZN39_INTERNAL_32940365_4_k_cu_b1377ff8_65024cuda3std3__45__cpo4cendE
	.align		8
        /*0030*/ 	.dword	_ZN39_INTERNAL_32940365_4_k_cu_b1377ff8_65024cuda3std3__441_GLOBAL__N__32940365_4_k_cu_b1377ff8_65026ignoreE
	.align		8
        /*0038*/ 	.dword	_ZN39_INTERNAL_32940365_4_k_cu_b1377ff8_65024cuda3std3__419piecewise_constructE
	.align		8
        /*0040*/ 	.dword	_ZN39_INTERNAL_32940365_4_k_cu_b1377ff8_65024cuda3std3__48in_placeE
	.align		8
        /*0048*/ 	.dword	_ZN39_INTERNAL_32940365_4_k_cu_b1377ff8_65024cuda3std6ranges3__45__cpo4swapE
	.align		8
        /*0050*/ 	.dword	_ZN39_INTERNAL_32940365_4_k_cu_b1377ff8_65024cuda3std6ranges3__45__cpo9iter_moveE
	.align		8
        /*0058*/ 	.dword	_ZN39_INTERNAL_32940365_4_k_cu_b1377ff8_65024cute7productE
	.align		8
        /*0060*/ 	.dword	_ZN39_INTERNAL_32940365_4_k_cu_b1377ff8_65024cute1_E
	.align		8
        /*0068*/ 	.dword	$str$22
	.align		8
        /*0070*/ 	.dword	$str$23


//--------------------- .text._ZN7cutlass13device_kernelINS_4gemm6kernel13GemmUniversalIN4cute5tupleIJiiiiEEENS1_10collective13CollectiveMmaINS1_34MainloopSm90TmaGmmaWarpSpecializedILi18ENS5_IJNS4_1CILi1EEESB_SB_EEENS1_35KernelTmaWarpSpecializedCooperativeEEENS5_IJNSA_ILi384EEENSA_ILi8EEENSA_ILi16EEEEEENS_10bfloat16_tENS5_IJlSB_lEEESJ_SK_NS4_8TiledMMAINS4_8MMA_AtomIJNS4_4SM904GMMA26MMA_64x8x16_F32BF16BF16_SSILNSO_5MajorE0ELSQ_0ELNSO_7ScaleInE1ELSR_1EEEEEENS4_6LayoutINS5_IJNSA_ILi2EEESB_SB_EEENS5_IJSB_NSA_ILi0EEESX_EEEEENS5_IJNS4_10UnderscoreES10_S10_EEEEENS4_13SM90_TMA_LOADENS4_14ComposedLayoutINS4_7SwizzleILi1ELi4ELi3EEENS4_18smem_ptr_flag_bitsILi16EEENSU_INS5_IJSG_SH_EEENS5_IJSH_SB_EEEEEEEvNS4_8identityES13_S1C_vS1D_EENS_8epilogue10collective6detail29Sm90TmaWarpSpecializedAdapterINS1G_15DefaultEpilogueISJ_SK_SK_NS1F_6thread17LinearCombinationISJ_Li1EffLNS1K_9ScaleType4KindE0ELNS_15FloatRoundStyleE2ESJ_EENS1_15EpilogueDefaultEEEEEvvEEEEvNT_6ParamsE --------------------------
	.section	.text._ZN7cutlass13device_kernelINS_4gemm6kernel13GemmUniversalIN4cute5tupleIJiiiiEEENS1_10collective13CollectiveMmaINS1_34MainloopSm90TmaGmmaWarpSpecializedILi18ENS5_IJNS4_1CILi1EEESB_SB_EEENS1_35KernelTmaWarpSpecializedCooperativeEEENS5_IJNSA_ILi384EEENSA_ILi8EEENSA_ILi16EEEEEENS_10bfloat16_tENS5_IJlSB_lEEESJ_SK_NS4_8TiledMMAINS4_8MMA_AtomIJNS4_4SM904GMMA26MMA_64x8x16_F32BF16BF16_SSILNSO_5MajorE0ELSQ_0ELNSO_7ScaleInE1ELSR_1EEEEEENS4_6LayoutINS5_IJNSA_ILi2EEESB_SB_EEENS5_IJSB_NSA_ILi0EEESX_EEEEENS5_IJNS4_10UnderscoreES10_S10_EEEEENS4_13SM90_TMA_LOADENS4_14ComposedLayoutINS4_7SwizzleILi1ELi4ELi3EEENS4_18smem_ptr_flag_bitsILi16EEENSU_INS5_IJSG_SH_EEENS5_IJSH_SB_EEEEEEEvNS4_8identityES13_S1C_vS1D_EENS_8epilogue10collective6detail29Sm90TmaWarpSpecializedAdapterINS1G_15DefaultEpilogueISJ_SK_SK_NS1F_6thread17LinearCombinationISJ_Li1EffLNS1K_9ScaleType4KindE0ELNS_15FloatRoundStyleE2ESJ_EENS1_15EpilogueDefaultEEEEEvvEEEEvNT_6ParamsE,"ax",@progbits
	.align	128
.text._ZN7cutlass13device_kernelINS_4gemm6kernel13GemmUniversalIN4cute5tupleIJiiiiEEENS1_10collective13CollectiveMmaINS1_34MainloopSm90TmaGmmaWarpSpecializedILi18ENS5_IJNS4_1CILi1EEESB_SB_EEENS1_35KernelTmaWarpSpecializedCooperativeEEENS5_IJNSA_ILi384EEENSA_ILi8EEENSA_ILi16EEEEEENS_10bfloat16_tENS5_IJlSB_lEEESJ_SK_NS4_8TiledMMAINS4_8MMA_AtomIJNS4_4SM904GMMA26MMA_64x8x16_F32BF16BF16_SSILNSO_5MajorE0ELSQ_0ELNSO_7ScaleInE1ELSR_1EEEEEENS4_6LayoutINS5_IJNSA_ILi2EEESB_SB_EEENS5_IJSB_NSA_ILi0EEESX_EEEEENS5_IJNS4_10UnderscoreES10_S10_EEEEENS4_13SM90_TMA_LOADENS4_14ComposedLayoutINS4_7SwizzleILi1ELi4ELi3EEENS4_18smem_ptr_flag_bitsILi16EEENSU_INS5_IJSG_SH_EEENS5_IJSH_SB_EEEEEEEvNS4_8identityES13_S1C_vS1D_EENS_8epilogue10collective6detail29Sm90TmaWarpSpecializedAdapterINS1G_15DefaultEpilogueISJ_SK_SK_NS1F_6thread17LinearCombinationISJ_Li1EffLNS1K_9ScaleType4KindE0ELNS_15FloatRoundStyleE2ESJ_EENS1_15EpilogueDefaultEEEEEvvEEEEvNT_6ParamsE:
        .type           _ZN7cutlass13device_kernelINS_4gemm6kernel13GemmUniversalIN4cute5tupleIJiiiiEEENS1_10collective13CollectiveMmaINS1_34MainloopSm90TmaGmmaWarpSpecializedILi18ENS5_IJNS4_1CILi1EEESB_SB_EEENS1_35KernelTmaWarpSpecializedCooperativeEEENS5_IJNSA_ILi384EEENSA_ILi8EEENSA_ILi16EEEEEENS_10bfloat16_tENS5_IJlSB_lEEESJ_SK_NS4_8TiledMMAINS4_8MMA_AtomIJNS4_4SM904GMMA26MMA_64x8x16_F32BF16BF16_SSILNSO_5MajorE0ELSQ_0ELNSO_7ScaleInE1ELSR_1EEEEEENS4_6LayoutINS5_IJNSA_ILi2EEESB_SB_EEENS5_IJSB_NSA_ILi0EEESX_EEEEENS5_IJNS4_10UnderscoreES10_S10_EEEEENS4_13SM90_TMA_LOADENS4_14ComposedLayoutINS4_7SwizzleILi1ELi4ELi3EEENS4_18smem_ptr_flag_bitsILi16EEENSU_INS5_IJSG_SH_EEENS5_IJSH_SB_EEEEEEEvNS4_8identityES13_S1C_vS1D_EENS_8epilogue10collective6detail29Sm90TmaWarpSpecializedAdapterINS1G_15DefaultEpilogueISJ_SK_SK_NS1F_6thread17LinearCombinationISJ_Li1EffLNS1K_9ScaleType4KindE0ELNS_15FloatRoundStyleE2ESJ_EENS1_15EpilogueDefaultEEEEEvvEEEEvNT_6ParamsE,@function
        .size           _ZN7cutlass13device_kernelINS_4gemm6kernel13GemmUniversalIN4cute5tupleIJiiiiEEENS1_10collective13CollectiveMmaINS1_34MainloopSm90TmaGmmaWarpSpecializedILi18ENS5_IJNS4_1CILi1EEESB_SB_EEENS1_35KernelTmaWarpSpecializedCooperativeEEENS5_IJNSA_ILi384EEENSA_ILi8EEENSA_ILi16EEEEEENS_10bfloat16_tENS5_IJlSB_lEEESJ_SK_NS4_8TiledMMAINS4_8MMA_AtomIJNS4_4SM904GMMA26MMA_64x8x16_F32BF16BF16_SSILNSO_5MajorE0ELSQ_0ELNSO_7ScaleInE1ELSR_1EEEEEENS4_6LayoutINS5_IJNSA_ILi2EEESB_SB_EEENS5_IJSB_NSA_ILi0EEESX_EEEEENS5_IJNS4_10UnderscoreES10_S10_EEEEENS4_13SM90_TMA_LOADENS4_14ComposedLayoutINS4_7SwizzleILi1ELi4ELi3EEENS4_18smem_ptr_flag_bitsILi16EEENSU_INS5_IJSG_SH_EEENS5_IJSH_SB_EEEEEEEvNS4_8identityES13_S1C_vS1D_EENS_8epilogue10collective6detail29Sm90TmaWarpSpecializedAdapterINS1G_15DefaultEpilogueISJ_SK_SK_NS1F_6thread17LinearCombinationISJ_Li1EffLNS1K_9ScaleType4KindE0ELNS_15FloatRoundStyleE2ESJ_EENS1_15EpilogueDefaultEEEEEvvEEEEvNT_6ParamsE,(.L_x_121 - _ZN7cutlass13device_kernelINS_4gemm6kernel13GemmUniversalIN4cute5tupleIJiiiiEEENS1_10collective13CollectiveMmaINS1_34MainloopSm90TmaGmmaWarpSpecializedILi18ENS5_IJNS4_1CILi1EEESB_SB_EEENS1_35KernelTmaWarpSpecializedCooperativeEEENS5_IJNSA_ILi384EEENSA_ILi8EEENSA_ILi16EEEEEENS_10bfloat16_tENS5_IJlSB_lEEESJ_SK_NS4_8TiledMMAINS4_8MMA_AtomIJNS4_4SM904GMMA26MMA_64x8x16_F32BF16BF16_SSILNSO_5MajorE0ELSQ_0ELNSO_7ScaleInE1ELSR_1EEEEEENS4_6LayoutINS5_IJNSA_ILi2EEESB_SB_EEENS5_IJSB_NSA_ILi0EEESX_EEEEENS5_IJNS4_10UnderscoreES10_S10_EEEEENS4_13SM90_TMA_LOADENS4_14ComposedLayoutINS4_7SwizzleILi1ELi4ELi3EEENS4_18smem_ptr_flag_bitsILi16EEENSU_INS5_IJSG_SH_EEENS5_IJSH_SB_EEEEEEEvNS4_8identityES13_S1C_vS1D_EENS_8epilogue10collective6detail29Sm90TmaWarpSpecializedAdapterINS1G_15DefaultEpilogueISJ_SK_SK_NS1F_6thread17LinearCombinationISJ_Li1EffLNS1K_9ScaleType4KindE0ELNS_15FloatRoundStyleE2ESJ_EENS1_15EpilogueDefaultEEEEEvvEEEEvNT_6ParamsE)
        .other          _ZN7cutlass13device_kernelINS_4gemm6kernel13GemmUniversalIN4cute5tupleIJiiiiEEENS1_10collective13CollectiveMmaINS1_34MainloopSm90TmaGmmaWarpSpecializedILi18ENS5_IJNS4_1CILi1EEESB_SB_EEENS1_35KernelTmaWarpSpecializedCooperativeEEENS5_IJNSA_ILi384EEENSA_ILi8EEENSA_ILi16EEEEEENS_10bfloat16_tENS5_IJlSB_lEEESJ_SK_NS4_8TiledMMAINS4_8MMA_AtomIJNS4_4SM904GMMA26MMA_64x8x16_F32BF16BF16_SSILNSO_5MajorE0ELSQ_0ELNSO_7ScaleInE1ELSR_1EEEEEENS4_6LayoutINS5_IJNSA_ILi2EEESB_SB_EEENS5_IJSB_NSA_ILi0EEESX_EEEEENS5_IJNS4_10UnderscoreES10_S10_EEEEENS4_13SM90_TMA_LOADENS4_14ComposedLayoutINS4_7SwizzleILi1ELi4ELi3EEENS4_18smem_ptr_flag_bitsILi16EEENSU_INS5_IJSG_SH_EEENS5_IJSH_SB_EEEEEEEvNS4_8identityES13_S1C_vS1D_EENS_8epilogue10collective6detail29Sm90TmaWarpSpecializedAdapterINS1G_15DefaultEpilogueISJ_SK_SK_NS1F_6thread17LinearCombinationISJ_Li1EffLNS1K_9ScaleType4KindE0ELNS_15FloatRoundStyleE2ESJ_EENS1_15EpilogueDefaultEEEEEvvEEEEvNT_6ParamsE,@"STO_CUDA_ENTRY STV_DEFAULT"
_ZN7cutlass13device_kernelINS_4gemm6kernel13GemmUniversalIN4cute5tupleIJiiiiEEENS1_10collective13CollectiveMmaINS1_34MainloopSm90TmaGmmaWarpSpecializedILi18ENS5_IJNS4_1CILi1EEESB_SB_EEENS1_35KernelTmaWarpSpecializedCooperativeEEENS5_IJNSA_ILi384EEENSA_ILi8EEENSA_ILi16EEEEEENS_10bfloat16_tENS5_IJlSB_lEEESJ_SK_NS4_8TiledMMAINS4_8MMA_AtomIJNS4_4SM904GMMA26MMA_64x8x16_F32BF16BF16_SSILNSO_5MajorE0ELSQ_0ELNSO_7ScaleInE1ELSR_1EEEEEENS4_6LayoutINS5_IJNSA_ILi2EEESB_SB_EEENS5_IJSB_NSA_ILi0EEESX_EEEEENS5_IJNS4_10UnderscoreES10_S10_EEEEENS4_13SM90_TMA_LOADENS4_14ComposedLayoutINS4_7SwizzleILi1ELi4ELi3EEENS4_18smem_ptr_flag_bitsILi16EEENSU_INS5_IJSG_SH_EEENS5_IJSH_SB_EEEEEEEvNS4_8identityES13_S1C_vS1D_EENS_8epilogue10collective6detail29Sm90TmaWarpSpecializedAdapterINS1G_15DefaultEpilogueISJ_SK_SK_NS1F_6thread17LinearCombinationISJ_Li1EffLNS1K_9ScaleType4KindE0ELNS_15FloatRoundStyleE2ESJ_EENS1_15EpilogueDefaultEEEEEvvEEEEvNT_6ParamsE:
[----:B------:R-:W0:Y:S01]  /*0000*/  LDC R1, c[0x0][0x28] ;  /* 0x00000a00ff017b82 */ /* 0x000e220000000800 */
[----:B------:R-:W1:Y:S01]  /*0010*/  S2R R2, SR_TID.X ;  /* 0x0000000000027919 */ /* 0x000e620000002100 */
[----:B------:R-:W-:Y:S01]  /*0020*/  ELECT P0, URZ, PT ;  /* 0x00000000003f782f */ /* 0x000fe20003800000 */
[----:B------:R-:W-:Y:S01]  /*0030*/  BSSY B0, `(.L_x_0) ;  /* 0x000000f000007945 */ /* 0x000fe20003800000 */
[--C-:B-1----:R-:W-:Y:S02]  /*0040*/  SHF.R.U32.HI R0, RZ, 0x5, R2.reuse ;  /* 0x00000005ff007819 */ /* 0x102fe40000011602 */
[----:B------:R-:W-:-:S03]  /*0050*/  SHF.R.U32.HI R7, RZ, 0x7, R2 ;  /* 0x00000007ff077819 */ /* 0x000fc60000011602 */
[----:B------:R-:W1:Y:S04]  /*0060*/  SHFL.IDX PT, R3, R0, RZ, 0x1f ;  /* 0x00001fff00037589 */ /* 0x000e6800000e0000 */
[----:B------:R2:W3:Y:S01]  /*0070*/  SHFL.IDX PT, R10, R7, RZ, 0x1f ;  /* 0x00001fff070a7589 */ /* 0x0004e200000e0000 */
[----:B-1----:R-:W-:-:S13]  /*0080*/  ISETP.NE.OR P0, PT, R3, RZ, !P0 ;  /* 0x000000ff0300720c */ /* 0x002fda0004705670 */
[----:B0-23--:R-:W-:Y:S05]  /*0090*/  @P0 BRA `(.L_x_1) ;  /* 0x0000000000200947 */ /* 0x00dfea0003800000 */
[----:B------:R-:W-:Y:S02]  /*00a0*/  ULDC.64 UR4, c[0x0][0x198] ;  /* 0x0000660000047ab9 */ /* 0x000fe40000000a00 */
[----:B------:R-:W-:Y:S02]  /*00b0*/  UIADD3 UR6, UP0, UR4, 0xf0, URZ ;  /* 0x000000f004067890 */ /* 0x000fe4000ff1e03f */
[----:B------:R-:W-:Y:S02]  /*00c0*/  UIADD3 UR4, UP1, UR4, 0x1f0, URZ ;  /* 0x000001f004047890 */ /* 0x000fe4000ff3e03f */
[----:B------:R-:W-:Y:S02]  /*00d0*/  UIADD3.X UR7, URZ, UR5, URZ, UP0, !UPT ;  /* 0x000000053f077290 */ /* 0x000fe400087fe43f */
[----:B------:R-:W-:-:S07]  /*00e0*/  UIADD3.X UR5, URZ, UR5, URZ, UP1, !UPT ;  /* 0x000000053f057290 */ /* 0x000fce0008ffe43f */
[----:B------:R0:W-:Y:S02]  /*00f0*/  UTMACCTL.PF [UR6] ;  /* 0x00000000060079b9 */ /* 0x0001e40008040000 */
[----:B------:R0:W-:Y:S02]  /*0100*/  UTMACCTL.PF [UR4] ;  /* 0x00000000040079b9 */ /* 0x0001e40008040000 */
[----:B0-----:R-:W-:Y:S01]  /*0110*/  NOP ;  /* 0x0000000000007918 */ /* 0x001fe20000000000 */
.L_x_1:
[----:B------:R-:W-:Y:S05]  /*0120*/  BSYNC B0 ;  /* 0x0000000000007941 */ /* 0x000fea0003800000 */
.L_x_0:
[----:B------:R-:W0:Y:S02]  /*0130*/  SHFL.IDX PT, R4, R0, RZ, 0x1f ;  /* 0x00001fff00047589 */ /* 0x000e2400000e0000 */
[----:B0-----:R-:W-:-:S13]  /*0140*/  ISETP.NE.AND P0, PT, R4, RZ, PT ;  /* 0x000000ff0400720c */ /* 0x001fda0003f05270 */
[----:B------:R-:W-:Y:S05]  /*0150*/  @P0 BRA `(.L_x_2) ;  /* 0x0000000000d40947 */ /* 0x000fea0003800000 */
[----:B------:R-:W-:Y:S01]  /*0160*/  ELECT P0, URZ, PT ;  /* 0x00000000003f782f */ /* 0x000fe20003800000 */
[----:B------:R-:W-:-:S12]  /*0170*/  BSSY B0, `(.L_x_2) ;  /* 0x0000033000007945 */ /* 0x000fd80003800000 */
[----:B------:R-:W-:Y:S05]  /*0180*/  @!P0 BRA `(.L_x_3) ;  /* 0x0000000000c48947 */ /* 0x000fea0003800000 */
[----:B------:R-:W0:Y:S01]  /*0190*/  S2UR UR8, SR_CgaCtaId ;  /* 0x00000000000879c3 */ /* 0x000e220000008800 */
[----:B------:R-:W-:Y:S01]  /*01a0*/  UMOV UR4, 0x400 ;  /* 0x0000040000047882 */ /* 0x000fe20000000000 */
[----:B------:R-:W-:Y:S01]  /*01b0*/  UMOV UR5, 0x1 ;  /* 0x0000000100057882 */ /* 0x000fe20000000000 */
[----:B------:R-:W-:Y:S02]  /*01c0*/  UMOV UR6, 0x100 ;  /* 0x0000010000067882 */ /* 0x000fe40000000000 */
[----:B------:R-:W-:-:S04]  /*01d0*/  UIADD3 UR6, -UR6, 0x100000, URZ ;  /* 0x0010000006067890 */ /* 0x000fc8000fffe13f */
[----:B------:R-:W-:Y:S02]  /*01e0*/  USHF.L.U32 UR7, UR6, 0xb, URZ ;  /* 0x0000000b06077899 */ /* 0x000fe4000800063f */
[----:B------:R-:W-:Y:S02]  /*01f0*/  USHF.L.U32 UR6, UR6, 0x1, URZ ;  /* 0x0000000106067899 */ /* 0x000fe4000800063f */
[----:B0-----:R-:W-:Y:S02]  /*0200*/  ULEA UR8, UR8, UR4, 0x18 ;  /* 0x0000000408087291 */ /* 0x001fe4000f8ec03f */
[----:B------:R-:W-:-:S04]  /*0210*/  UIADD3 UR4, -UR5, 0x100000, URZ ;  /* 0x0010000005047890 */ /* 0x000fc8000fffe13f */
[----:B------:R-:W-:Y:S02]  /*0220*/  USHF.L.U32 UR5, UR4, 0xb, URZ ;  /* 0x0000000b04057899 */ /* 0x000fe4000800063f */
[----:B------:R-:W-:Y:S01]  /*0230*/  USHF.L.U32 UR4, UR4, 0x1, URZ ;  /* 0x0000000104047899 */ /* 0x000fe2000800063f */
[----:B------:R-:W0:Y:S11]  /*0240*/  FENCE.VIEW.ASYNC.S ;  /* 0x00000000000073c6 */ /* 0x000e360000000000 */
[----:B0-----:R0:W1:Y:S01]  /*0250*/  SYNCS.EXCH.64 URZ, [UR8], UR4 ;  /* 0x00000004083f75b2 */ /* 0x0010620008000100 */
[----:B------:R0:W2:Y:S01]  /*0260*/  SYNCS.EXCH.64 URZ, [UR8+0x90], UR6 ;  /* 0x00009006083f75b2 */ /* 0x0000a20008000100 */
[----:B------:R0:W3:Y:S01]  /*0270*/  SYNCS.EXCH.64 URZ, [UR8+0x8], UR4 ;  /* 0x00000804083f75b2 */ /* 0x0000e20008000100 */
[----:B------:R0:W4:Y:S01]  /*0280*/  SYNCS.EXCH.64 URZ, [UR8+0x98], UR6 ;  /* 0x00009806083f75b2 */ /* 0x0001220008000100 */
[----:B------:R0:W0:Y:S01]  /*0290*/  SYNCS.EXCH.64 URZ, [UR8+0x10], UR4 ;  /* 0x00001004083f75b2 */ /* 0x0000220008000100 */
        /* <DEDUP_REMOVED lines=31> */
[----:B-1234-:R-:W-:Y:S01]  /*0490*/  NOP ;  /* 0x0000000000007918 */ /* 0x01efe20000000000 */
.L_x_3:
[----:B0-----:R-:W-:Y:S05]  /*04a0*/  BSYNC B0 ;  /* 0x0000000000007941 */ /* 0x001fea0003800000 */
.L_x_2:
[----:B------:R-:W0:Y:S01]  /*04b0*/  SHFL.IDX PT, R0, R0, RZ, 0x1f ;  /* 0x00001fff00007589 */ /* 0x000e2200000e0000 */
[----:B------:R-:W-:Y:S01]  /*04c0*/  ELECT P0, URZ, PT ;  /* 0x00000000003f782f */ /* 0x000fe20003800000 */
[----:B------:R-:W1:Y:S01]  /*04d0*/  LDC R19, c[0x0][0x65c] ;  /* 0x00019700ff137b82 */ /* 0x000e620000000800 */
[----:B------:R-:W-:Y:S01]  /*04e0*/  UMOV UR4, 0x20 ;  /* 0x0000002000047882 */ /* 0x000fe20000000000 */
[----:B------:R-:W2:Y:S01]  /*04f0*/  S2R R6, SR_CTAID.Y ;  /* 0x0000000000067919 */ /* 0x000ea20000002600 */
[----:B------:R-:W-:Y:S01]  /*0500*/  NOP ;  /* 0x0000000000007918 */ /* 0x000fe20000000000 */
[----:B------:R-:W-:Y:S01]  /*0510*/  ISETP.NE.AND P2, PT, R10, RZ, PT ;  /* 0x000000ff0a00720c */ /* 0x000fe20003f45270 */
[----:B------:R-:W-:Y:S01]  /*0520*/  NOP ;  /* 0x0000000000007918 */ /* 0x000fe20000000000 */
[----:B------:R-:W3:Y:S01]  /*0530*/  S2R R4, SR_CTAID.X ;  /* 0x0000000000047919 */ /* 0x000ee20000002500 */
[----:B------:R-:W-:Y:S01]  /*0540*/  IMAD.MOV.U32 R5, RZ, RZ, RZ ;  /* 0x000000ffff057224 */ /* 0x000fe200078e00ff */
[----:B0-----:R-:W-:-:S02]  /*0550*/  ISETP.NE.OR P0, PT, R0, RZ, !P0 ;  /* 0x000000ff0000720c */ /* 0x001fc40004705670 */
[----:B-1----:R-:W-:-:S04]  /*0560*/  ISETP.NE.AND P3, PT, R19, 0x1, PT ;  /* 0x000000011300780c */ /* 0x002fc80003f65270 */
[----:B------:R-:W-:Y:S02]  /*0570*/  P2R R0, PR, RZ, 0x8 ;  /* 0x00000008ff007803 */ /* 0x000fe40000000000 */
[----:B------:R-:W-:-:S04]  /*0580*/  SHF.R.S32.HI R0, RZ, 0x1f, R3 ;  /* 0x0000001fff007819 */ /* 0x000fc80000011403 */
[----:B------:R-:W-:Y:S01]  /*0590*/  LEA.HI R0, R0, R3, RZ, 0x2 ;  /* 0x0000000300007211 */ /* 0x000fe200078f10ff */
[----:B------:R-:W-:Y:S01]  /*05a0*/  VOTEU.ALL UP0, P0 ;  /* 0x00000000003f7886 */ /* 0x000fe20000000000 */
[----:B------:R-:W-:Y:S01]  /*05b0*/  VOTEU.ALL UP1, P0 ;  /* 0x00000000003f7886 */ /* 0x000fe20000020000 */
[----:B------:R-:W3:Y:S01]  /*05c0*/  @P3 LDC R17, c[0x0][0x10] ;  /* 0x00000400ff113b82 */ /* 0x000ee20000000800 */
[----:B------:R-:W-:Y:S01]  /*05d0*/  LOP3.LUT R0, R0, 0xfffffffc, RZ, 0xc0, !PT ;  /* 0xfffffffc00007812 */ /* 0x000fe200078ec0ff */
[----:B--2---:R-:W-:Y:S01]  /*05e0*/  @P3 IMAD.MOV.U32 R8, RZ, RZ, R6 ;  /* 0x000000ffff083224 */ /* 0x004fe200078e0006 */
[----:B------:R-:W-:Y:S01]  /*05f0*/  @!UP0 UMOV UR6, 0x400 ;  /* 0x0000040000068882 */ /* 0x000fe20000000000 */
[----:B------:R-:W-:-:S04]  /*0600*/  @!UP0 UIADD3 UR4, -UR4, 0x100000, URZ ;  /* 0x0010000004048890 */ /* 0x000fc8000fffe13f */
[----:B------:R-:W-:Y:S02]  /*0610*/  @!UP0 USHF.L.U32 UR5, UR4, 0xb, URZ ;  /* 0x0000000b04058899 */ /* 0x000fe4000800063f */
[----:B------:R-:W-:Y:S01]  /*0620*/  @!UP0 USHF.L.U32 UR4, UR4, 0x1, URZ ;  /* 0x0000000104048899 */ /* 0x000fe2000800063f */
[----:B------:R-:W-:Y:S02]  /*0630*/  @P3 IMAD.MOV.U32 R9, RZ, RZ, RZ ;  /* 0x000000ffff093224 */ /* 0x000fe400078e00ff */
[----:B------:R-:W-:Y:S01]  /*0640*/  IMAD.IADD R0, R3, 0x1, -R0 ;  /* 0x0000000103007824 */ /* 0x000fe200078e0a00 */
[----:B------:R-:W0:Y:S01]  /*0650*/  @!UP0 S2UR UR7, SR_CgaCtaId ;  /* 0x00000000000789c3 */ /* 0x000e220000008800 */
[----:B------:R-:W-:-:S03]  /*0660*/  @P3 IMAD.MOV.U32 R3, RZ, RZ, RZ ;  /* 0x000000ffff033224 */ /* 0x000fc600078e00ff */
[----:B------:R-:W-:-:S04]  /*0670*/  ISETP.NE.AND P1, PT, R0, 0x3, PT ;  /* 0x000000030000780c */ /* 0x000fc80003f25270 */
[----:B------:R-:W1:Y:S01]  /*0680*/  @!P3 LDC R11, c[0x0][0xc] ;  /* 0x00000300ff0bbb82 */ /* 0x000e620000000800 */
[----:B---3--:R-:W-:-:S04]  /*0690*/  @P3 IMAD.WIDE.U32 R16, R4, R17, R8 ;  /* 0x0000001104103225 */ /* 0x008fc800078e0008 */
[----:B------:R-:W-:Y:S01]  /*06a0*/  @P3 IMAD.IADD R17, R17, 0x1, R3 ;  /* 0x0000000111113824 */ /* 0x000fe200078e0203 */
[----:B------:R-:W-:Y:S01]  /*06b0*/  LOP3.LUT R3, R2, 0x7f, RZ, 0xc0, !PT ;  /* 0x0000007f02037812 */ /* 0x000fe200078ec0ff */
[----:B0-----:R-:W-:Y:S01]  /*06c0*/  @!UP0 ULEA UR8, UR7, UR6, 0x18 ;  /* 0x0000000607088291 */ /* 0x001fe2000f8ec03f */
[----:B------:R-:W-:Y:S02]  /*06d0*/  VOTEU.ALL UP0, P0 ;  /* 0x00000000003f7886 */ /* 0x000fe40000000000 */
[----:B------:R-:W-:Y:S01]  /*06e0*/  ULDC UR6, c[0x0][0xc] ;  /* 0x0000030000067ab9 */ /* 0x000fe20000000800 */
[----:B------:R-:W-:Y:S01]  /*06f0*/  ISETP.EQ.OR P0, PT, R0, RZ, !P1 ;  /* 0x000000ff0000720c */ /* 0x000fe20004f02670 */
[----:B------:R-:W-:-:S03]  /*0700*/  ULDC UR7, c[0x0][0x10] ;  /* 0x0000040000077ab9 */ /* 0x000fc60000000800 */
[C---:B------:R-:W-:Y:S01]  /*0710*/  ISETP.EQ.AND P0, PT, R10.reuse, RZ, P0 ;  /* 0x000000ff0a00720c */ /* 0x040fe20000702270 */
[----:B------:R-:W-:Y:S02]  /*0720*/  VIADD R10, R10, 0xffffffff ;  /* 0xffffffff0a0a7836 */ /* 0x000fe40000000000 */
[----:B-1----:R-:W-:Y:S01]  /*0730*/  @!P3 IMAD.WIDE.U32 R8, R11, R6, R4 ;  /* 0x000000060b08b225 */ /* 0x002fe200078e0004 */
[----:B------:R-:W0:Y:S02]  /*0740*/  FENCE.VIEW.ASYNC.S ;  /* 0x00000000000073c6 */ /* 0x000e240000000000 */
[----:B0-----:R-:W0:Y:S01]  /*0750*/  @!UP0 SYNCS.EXCH.64 URZ, [UR8+0x130], UR4 ;  /* 0x00013004083f85b2 */ /* 0x001e220008000100 */
[----:B------:R-:W-:Y:S02]  /*0760*/  SEL R18, RZ, 0x1, !P0 ;  /* 0x00000001ff127807 */ /* 0x000fe40004000000 */
[----:B------:R-:W-:Y:S01]  /*0770*/  ISETP.GE.U32.AND P1, PT, R10, 0x2, PT ;  /* 0x000000020a00780c */ /* 0x000fe20003f26070 */
[----:B------:R-:W-:-:S02]  /*0780*/  @!P3 IMAD.MOV.U32 R16, RZ, RZ, R8 ;  /* 0x000000ffff10b224 */ /* 0x000fc400078e0008 */
[----:B------:R-:W-:Y:S01]  /*0790*/  @!P3 IMAD.MOV.U32 R17, RZ, RZ, R9 ;  /* 0x000000ffff11b224 */ /* 0x000fe200078e0009 */
[----:B------:R-:W-:Y:S01]  /*07a0*/  SEL R18, R18, 0x2, P1 ;  /* 0x0000000212127807 */ /* 0x000fe20000800000 */
[----:B------:R1:W0:Y:S01]  /*07b0*/  @!UP1 SYNCS.EXCH.64 URZ, [UR8+0x138], UR4 ;  /* 0x00013804083f95b2 */ /* 0x0002220008000100 */
[----:B------:R-:W-:Y:S01]  /*07c0*/  NOP ;  /* 0x0000000000007918 */ /* 0x000fe20000000000 */
[----:B-1----:R-:W-:-:S03]  /*07d0*/  UIMAD.WIDE.U32 UR4, UR6, UR7, URZ ;  /* 0x00000007060472a5 */ /* 0x002fc6000f8e003f */
[----:B------:R-:W-:Y:S02]  /*07e0*/  ULDC UR6, c[0x0][0x14] ;  /* 0x0000050000067ab9 */ /* 0x000fe40000000800 */
[----:B------:R-:W-:Y:S02]  /*07f0*/  UIMAD.WIDE.U32 UR36, UR4, UR6, URZ ;  /* 0x00000006042472a5 */ /* 0x000fe4000f8e003f */
[----:B------:R-:W-:-:S04]  /*0800*/  UIMAD UR42, UR5, UR6, URZ ;  /* 0x00000006052a72a4 */ /* 0x000fc8000f8e023f */
[----:B------:R-:W-:Y:S01]  /*0810*/  UIADD3 UR42, UR37, UR42, URZ ;  /* 0x0000002a252a7290 */ /* 0x000fe2000fffe03f */
[----:B0-----:R-:W-:Y:S06]  /*0820*/  BAR.SYNC.DEFER_BLOCKING 0x0 ;  /* 0x0000000000007b1d */ /* 0x001fec0000010000 */
[----:B------:R-:W-:Y:S05]  /*0830*/  @!P2 BRA `(.L_x_4) ;  /* 0x0000002c0090a947 */ /* 0x000fea0003800000 */
[----:B------:R-:W-:-:S13]  /*0840*/  ISETP.GT.U32.AND P0, PT, R10, 0x1, PT ;  /* 0x000000010a00780c */ /* 0x000fda0003f04070 */
[----:B------:R-:W-:Y:S05]  /*0850*/  @P0 EXIT ;  /* 0x000000000000094d */ /* 0x000fea0003800000 */
[----:B------:R-:W-:Y:S01]  /*0860*/  ULDC.64 UR4, c[0x0][0x650] ;  /* 0x0001940000047ab9 */ /* 0x000fe20000000a00 */
[----:B------:R-:W-:Y:S01]  /*0870*/  PRMT R0, RZ, 0x7610, R0 ;  /* 0x00007610ff007816 */ /* 0x000fe20000000000 */
[----:B------:R-:W-:Y:S01]  /*0880*/  IMAD.MOV.U32 R49, RZ, RZ, -0x1 ;  /* 0xffffffffff317424 */ /* 0x000fe200078e00ff */
[----:B------:R-:W-:Y:S01]  /*0890*/  ISETP.GE.U32.AND P0, PT, R16, UR4, PT ;  /* 0x0000000410007c0c */ /* 0x000fe2000bf06070 */
[----:B------:R-:W-:Y:S02]  /*08a0*/  IMAD.MOV.U32 R48, RZ, RZ, -0x1 ;  /* 0xffffffffff307424 */ /* 0x000fe400078e00ff */
[----:B------:R-:W-:Y:S01]  /*08b0*/  IMAD.MOV.U32 R47, RZ, RZ, -0x1 ;  /* 0xffffffffff2f7424 */ /* 0x000fe200078e00ff */
[----:B------:R-:W-:-:S13]  /*08c0*/  ISETP.GE.U32.AND.EX P0, PT, R17, UR5, PT, P0 ;  /* 0x0000000511007c0c */ /* 0x000fda000bf06100 */
[----:B------:R-:W-:Y:S05]  /*08d0*/  @P0 BRA `(.L_x_5) ;  /* 0x0000000400540947 */ /* 0x000fea0003800000 */
[----:B------:R-:W0:Y:S01]  /*08e0*/  LDC.64 R20, c[0x0][0x628] ;  /* 0x00018a00ff147b82 */ /* 0x000e220000000a00 */
[----:B------:R-:W-:Y:S02]  /*08f0*/  IMAD.MOV.U32 R8, RZ, RZ, R16 ;  /* 0x000000ffff087224 */ /* 0x000fe400078e0010 */
[----:B------:R-:W-:-:S05]  /*0900*/  IMAD.MOV.U32 R9, RZ, RZ, R17 ;  /* 0x000000ffff097224 */ /* 0x000fca00078e0011 */
[----:B------:R-:W1:Y:S08]  /*0910*/  LDC R0, c[0x0][0x630] ;  /* 0x00018c00ff007b82 */ /* 0x000e700000000800 */
[----:B------:R-:W2:Y:S01]  /*0920*/  LDC.64 R22, c[0x0][0x620] ;  /* 0x00018800ff167b82 */ /* 0x000ea20000000a00 */
[----:B0-----:R-:W-:-:S04]  /*0930*/  ISETP.NE.U32.AND P0, PT, R20, RZ, PT ;  /* 0x000000ff1400720c */ /* 0x001fc80003f05070 */
[----:B------:R-:W-:-:S13]  /*0940*/  ISETP.NE.AND.EX P0, PT, R21, RZ, PT, P0 ;  /* 0x000000ff1500720c */ /* 0x000fda0003f05300 */
[----:B-12---:R-:W-:Y:S05]  /*0950*/  @!P0 BRA `(.L_x_6) ;  /* 0x0000000000288947 */ /* 0x006fea0003800000 */
[----:B------:R-:W0:Y:S02]  /*0960*/  LDC R13, c[0x0][0x634] ;  /* 0x00018d00ff0d7b82 */ /* 0x000e240000000800 */
[----:B0-----:R-:W-:-:S05]  /*0970*/  IADD3 R13, P0, R16, R13, RZ ;  /* 0x0000000d100d7210 */ /* 0x001fca0007f1e0ff */
[----:B------:R-:W-:-:S04]  /*0980*/  IMAD.X R15, RZ, RZ, R17, P0 ;  /* 0x000000ffff0f7224 */ /* 0x000fc800000e0611 */
[----:B------:R-:W-:-:S04]  /*0990*/  IMAD.WIDE.U32 R8, R15, R20, RZ ;  /* 0x000000140f087225 */ /* 0x000fc800078e00ff */
[----:B------:R-:W-:-:S04]  /*09a0*/  IMAD.WIDE.U32 R10, P0, R13, R21, R8 ;  /* 0x000000150d0a7225 */ /* 0x000fc80007800008 */
[----:B------:R-:W-:-:S04]  /*09b0*/  IMAD.WIDE.U32 R8, R13, R20, RZ ;  /* 0x000000140d087225 */ /* 0x000fc800078e00ff */
[----:B------:R-:W-:Y:S01]  /*09c0*/  IMAD.X R13, RZ, RZ, RZ, P0 ;  /* 0x000000ffff0d7224 */ /* 0x000fe200000e06ff */
[----:B------:R-:W-:Y:S01]  /*09d0*/  IADD3 RZ, P0, R9, R10, RZ ;  /* 0x0000000a09ff7210 */ /* 0x000fe20007f1e0ff */
[----:B------:R-:W-:-:S04]  /*09e0*/  IMAD.MOV.U32 R12, RZ, RZ, R11 ;  /* 0x000000ffff0c7224 */ /* 0x000fc800078e000b */
[----:B------:R-:W-:-:S08]  /*09f0*/  IMAD.WIDE.U32.X R8, R15, R21, R12, P0 ;  /* 0x000000150f087225 */ /* 0x000fd000000e040c */
.L_x_6:
[-CC-:B------:R-:W-:Y:S01]  /*0a00*/  SHF.R.U64 R47, R8, R0.reuse, R9.reuse ;  /* 0x00000000082f7219 */ /* 0x180fe20000001209 */
[----:B------:R-:W0:Y:S01]  /*0a10*/  LDC R12, c[0x0][0x618] ;  /* 0x00018600ff0c7b82 */ /* 0x000e220000000800 */
[----:B------:R-:W-:Y:S01]  /*0a20*/  SHF.R.U32.HI R5, RZ, R0, R9 ;  /* 0x00000000ff057219 */ /* 0x000fe20000011609 */
[----:B------:R-:W-:Y:S01]  /*0a30*/  ULDC UR4, c[0x0][0x150] ;  /* 0x0000540000047ab9 */ /* 0x000fe20000000800 */
[----:B------:R-:W-:Y:S02]  /*0a40*/  IADD3 R11, P0, RZ, -R47, RZ ;  /* 0x8000002fff0b7210 */ /* 0x000fe40007f1e0ff */
[----:B------:R-:W-:-:S03]  /*0a50*/  I2FP.F32.U32 R0, R4 ;  /* 0x0000000400007245 */ /* 0x000fc60000201000 */
[----:B------:R-:W1:Y:S01]  /*0a60*/  LDC.64 R24, c[0x0][0x640] ;  /* 0x00019000ff187b82 */ /* 0x000e620000000a00 */
[----:B------:R-:W-:Y:S02]  /*0a70*/  IMAD.X R13, RZ, RZ, ~R5, P0 ;  /* 0x000000ffff0d7224 */ /* 0x000fe400000e0e05 */
[----:B------:R-:W-:Y:S01]  /*0a80*/  FMUL R0, R0, UR4 ;  /* 0x0000000400007c20 */ /* 0x000fe20008400000 */
[----:B------:R-:W-:Y:S01]  /*0a90*/  IMAD.WIDE.U32 R8, R11, R22, R16 ;  /* 0x000000160b087225 */ /* 0x000fe200078e0010 */
[----:B------:R-:W-:-:S03]  /*0aa0*/  ULDC UR4, c[0x0][0x154] ;  /* 0x0000550000047ab9 */ /* 0x000fc60000000800 */
[----:B------:R-:W-:Y:S01]  /*0ab0*/  IMAD R10, R13, R22, RZ ;  /* 0x000000160d0a7224 */ /* 0x000fe200078e02ff */
[----:B------:R-:W2:Y:S01]  /*0ac0*/  LDC R5, c[0x0][0x144] ;  /* 0x00005100ff057b82 */ /* 0x000ea20000000800 */
[----:B------:R-:W3:Y:S02]  /*0ad0*/  F2I.U32.TRUNC.NTZ R0, R0 ;  /* 0x0000000000007305 */ /* 0x000ee4000020f000 */
[----:B------:R-:W-:-:S04]  /*0ae0*/  IMAD R11, R11, R23, R10 ;  /* 0x000000170b0b7224 */ /* 0x000fc800078e020a */
[----:B------:R-:W-:Y:S01]  /*0af0*/  IMAD.IADD R9, R9, 0x1, R11 ;  /* 0x0000000109097824 */ /* 0x000fe200078e020b */
[----:B------:R-:W4:Y:S01]  /*0b00*/  LDC R14, c[0x0][0x608] ;  /* 0x00018200ff0e7b82 */ /* 0x000f220000000800 */
[----:B------:R-:W-:-:S03]  /*0b10*/  IMAD.MOV.U32 R11, RZ, RZ, -0x1 ;  /* 0xffffffffff0b7424 */ /* 0x000fc600078e00ff */
[--C-:B0-----:R-:W-:Y:S02]  /*0b20*/  SHF.R.U64 R20, R8, R12, R9.reuse ;  /* 0x0000000c08147219 */ /* 0x101fe40000001209 */
[----:B------:R-:W-:Y:S02]  /*0b30*/  I2FP.F32.U32 R8, R6 ;  /* 0x0000000600087245 */ /* 0x000fe40000201000 */
[----:B------:R-:W0:Y:S01]  /*0b40*/  LDC R22, c[0x0][0x658] ;  /* 0x00019600ff167b82 */ /* 0x000e220000000800 */
[----:B-1----:R-:W-:Y:S01]  /*0b50*/  ISETP.NE.U32.AND P0, PT, R24, RZ, PT ;  /* 0x000000ff1800720c */ /* 0x002fe20003f05070 */
[----:B---3--:R-:W-:Y:S01]  /*0b60*/  IMAD.MOV R10, RZ, RZ, -R0 ;  /* 0x000000ffff0a7224 */ /* 0x008fe200078e0a00 */
[----:B------:R-:W-:Y:S01]  /*0b70*/  SHF.R.U32.HI R9, RZ, R12, R9 ;  /* 0x0000000cff097219 */ /* 0x000fe20000011609 */
[----:B------:R-:W-:Y:S01]  /*0b80*/  FMUL R8, R8, UR4 ;  /* 0x0000000408087c20 */ /* 0x000fe20008400000 */
[----:B------:R-:W-:-:S03]  /*0b90*/  ISETP.NE.AND.EX P0, PT, R25, RZ, PT, P0 ;  /* 0x000000ff1900720c */ /* 0x000fc60003f05300 */
[----:B------:R-:W1:Y:S01]  /*0ba0*/  LDC R15, c[0x0][0x148] ;  /* 0x00005200ff0f7b82 */ /* 0x000e620000000800 */
[----:B--2---:R-:W-:-:S07]  /*0bb0*/  IMAD R0, R5, R10, R4 ;  /* 0x0000000a05007224 */ /* 0x004fce00078e0204 */
[----:B------:R-:W2:Y:S01]  /*0bc0*/  LDC R23, c[0x0][0x600] ;  /* 0x00018000ff177b82 */ /* 0x000ea20000000800 */
[-CC-:B----4-:R-:W-:Y:S02]  /*0bd0*/  SHF.R.U64 R28, R20, R14.reuse, R9.reuse ;  /* 0x0000000e141c7219 */ /* 0x190fe40000001209 */
[----:B------:R-:W-:Y:S01]  /*0be0*/  SHF.R.U32.HI R5, RZ, R14, R9 ;  /* 0x0000000eff057219 */ /* 0x000fe20000011609 */
[----:B------:R-:W-:Y:S01]  /*0bf0*/  IMAD.MOV.U32 R9, RZ, RZ, 0x1 ;  /* 0x00000001ff097424 */ /* 0x000fe200078e00ff */
[----:B------:R3:W4:Y:S03]  /*0c00*/  F2I.U32.TRUNC.NTZ R14, R8 ;  /* 0x00000008000e7305 */ /* 0x000726000020f000 */
[----:B------:R-:W1:Y:S01]  /*0c10*/  LDC R26, c[0x0][0x648] ;  /* 0x00019200ff1a7b82 */ /* 0x000e620000000800 */
[-C--:B0-----:R-:W-:Y:S02]  /*0c20*/  SHF.L.U32 R4, R11, R22.reuse, RZ ;  /* 0x000000160b047219 */ /* 0x081fe400000006ff */
[----:B------:R-:W-:-:S02]  /*0c30*/  SHF.R.U64 R30, R28, R22, R5 ;  /* 0x000000161c1e7219 */ /* 0x000fc40000001205 */
[----:B------:R-:W-:Y:S02]  /*0c40*/  LOP3.LUT R13, RZ, R4, RZ, 0x33, !PT ;  /* 0x00000004ff0d7212 */ /* 0x000fe400078e33ff */
[-C--:B------:R-:W-:Y:S01]  /*0c50*/  SHF.R.U32.HI R5, RZ, R22.reuse, R5 ;  /* 0x00000016ff057219 */ /* 0x080fe20000011605 */
[----:B------:R-:W0:Y:S01]  /*0c60*/  LDC R27, c[0x0][0x638] ;  /* 0x00018e00ff1b7b82 */ /* 0x000e220000000800 */
[----:B------:R-:W-:Y:S01]  /*0c70*/  SHF.L.U32 R12, R9, R22, RZ ;  /* 0x00000016090c7219 */ /* 0x000fe200000006ff */
[----:B------:R-:W-:-:S06]  /*0c80*/  IMAD.MOV.U32 R4, RZ, RZ, R30 ;  /* 0x000000ffff047224 */ /* 0x000fcc00078e001e */
[----:B------:R-:W0:Y:S01]  /*0c90*/  LDC R49, c[0x0][0x610] ;  /* 0x00018400ff317b82 */ /* 0x000e220000000800 */
[----:B---34-:R-:W-:Y:S05]  /*0ca0*/  @!P0 BRA `(.L_x_7) ;  /* 0x0000000000288947 */ /* 0x018fea0003800000 */
[----:B------:R-:W3:Y:S02]  /*0cb0*/  LDC R11, c[0x0][0x64c] ;  /* 0x00019300ff0b7b82 */ /* 0x000ee40000000800 */
[----:B---3--:R-:W-:-:S05]  /*0cc0*/  IADD3 R11, P0, R30, R11, RZ ;  /* 0x0000000b1e0b7210 */ /* 0x008fca0007f1e0ff */
        /* <DEDUP_REMOVED lines=8> */
.L_x_7:
[----:B-1----:R-:W-:Y:S01]  /*0d50*/  SHF.R.U64 R4, R4, R26, R5 ;  /* 0x0000001a04047219 */ /* 0x002fe20000001205 */
[----:B--2---:R-:W-:Y:S01]  /*0d60*/  VIADD R5, R23, 0xffffffff ;  /* 0xffffffff17057836 */ /* 0x004fe20000000000 */
[----:B------:R-:W-:Y:S01]  /*0d70*/  LOP3.LUT R13, R28, R13, RZ, 0xc0, !PT ;  /* 0x0000000d1c0d7212 */ /* 0x000fe200078ec0ff */
[----:B------:R-:W-:Y:S02]  /*0d80*/  IMAD.MOV R14, RZ, RZ, -R14 ;  /* 0x000000ffff0e7224 */ /* 0x000fe400078e0a0e */
[----:B------:R-:W-:Y:S01]  /*0d90*/  IMAD.MOV R8, RZ, RZ, -R4 ;  /* 0x000000ffff087224 */ /* 0x000fe200078e0a04 */
[----:B------:R-:W-:Y:S01]  /*0da0*/  LOP3.LUT R5, R20, R5, RZ, 0xc0, !PT ;  /* 0x0000000514057212 */ /* 0x000fe200078ec0ff */
[----:B------:R-:W-:Y:S02]  /*0db0*/  IMAD R13, R12, R4, R13 ;  /* 0x000000040c0d7224 */ /* 0x000fe400078e020d */
[----:B------:R-:W-:Y:S02]  /*0dc0*/  @P3 IMAD R0, R15, R14, R6 ;  /* 0x0000000e0f003224 */ /* 0x000fe400078e0206 */
[----:B0-----:R-:W-:-:S02]  /*0dd0*/  IMAD R4, R8, R27, R30 ;  /* 0x0000001b08047224 */ /* 0x001fc400078e021e */
[----:B------:R-:W-:Y:S02]  /*0de0*/  IMAD R49, R13, R49, R0 ;  /* 0x000000310d317224 */ /* 0x000fe400078e0200 */
[----:B------:R-:W-:Y:S02]  /*0df0*/  IMAD R4, R4, R23, R5 ;  /* 0x0000001704047224 */ /* 0x000fe400078e0205 */
[----:B------:R-:W-:-:S03]  /*0e00*/  IMAD.MOV.U32 R0, RZ, RZ, 0x1 ;  /* 0x00000001ff007424 */ /* 0x000fc600078e00ff */
[----:B------:R-:W-:Y:S02]  /*0e10*/  SEL R48, R4, R49, !P3 ;  /* 0x0000003104307207 */ /* 0x000fe40005800000 */
[----:B------:R-:W-:-:S07]  /*0e20*/  SEL R49, R49, R4, !P3 ;  /* 0x0000000431317207 */ /* 0x000fce0005800000 */
.L_x_5:
[----:B------:R-:W-:-:S08]  /*0e30*/  NOP ;  /* 0x0000000000007918 */ /* 0x000fd00000000000 */
[----:B------:R-:W0:Y:S02]  /*0e40*/  USETMAXREG.TRY_ALLOC.CTAPOOL UP0, 0xe8 ;  /* 0x000000e8000079c8 */ /* 0x000e240008000600 */
[----:B0-----:R-:W-:-:S13]  /*0e50*/  PLOP3.LUT P0, PT, PT, PT, UP0, 0x80, 0x0 ;  /* 0x000000000000781c */ /* 0x001fda0003f0f008 */
[----:B------:R-:W-:Y:S05]  /*0e60*/  @!P0 BRA `(.L_x_5) ;  /* 0xfffffffc00f08947 */ /* 0x000fea000383ffff */
[----:B------:R-:W-:Y:S01]  /*0e70*/  ULDC.64 UR4, c[0x0][0x598] ;  /* 0x0001660000047ab9 */ /* 0x000fe20000000a00 */
[----:B------:R-:W-:Y:S01]  /*0e80*/  ULDC.64 UR38, c[0x0][0x208] ;  /* 0x0000820000267ab9 */ /* 0x000fe20000000a00 */
[----:B------:R-:W-:-:S04]  /*0e90*/  ISETP.NE.U32.AND P0, PT, RZ, UR4, PT ;  /* 0x00000004ff007c0c */ /* 0x000fc8000bf05070 */
[----:B------:R-:W-:-:S13]  /*0ea0*/  ISETP.NE.AND.EX P0, PT, RZ, UR5, PT, P0 ;  /* 0x00000005ff007c0c */ /* 0x000fda000bf05300 */
[----:B------:R-:W-:Y:S05]  /*0eb0*/  @!P0 BRA `(.L_x_8) ;  /* 0x00000000001c8947 */ /* 0x000fea0003800000 */
[----:B------:R-:W0:Y:S02]  /*0ec0*/  LDC.64 R4, c[0x0][0x598] ;  /* 0x00016600ff047b82 */ /* 0x000e240000000a00 */
[----:B0-----:R-:W2:Y:S02]  /*0ed0*/  LDG.E.64 R4, desc[UR38][R4.64] ;  /* 0x0000002604047981 */ /* 0x001ea4000c1e1b00 */
[----:B--2---:R-:W-:-:S04]  /*0ee0*/  ISETP.NE.U32.AND P0, PT, R4, RZ, PT ;  /* 0x000000ff0400720c */ /* 0x004fc80003f05070 */
[----:B------:R-:W-:-:S13]  /*0ef0*/  ISETP.NE.AND.EX P0, PT, R5, RZ, PT, P0 ;  /* 0x000000ff0500720c */ /* 0x000fda0003f05300 */
[----:B------:R-:W-:Y:S05]  /*0f00*/  @!P0 BRA `(.L_x_8) ;  /* 0x0000000000088947 */ /* 0x000fea0003800000 */
[----:B------:R0:W5:Y:S01]  /*0f10*/  LD.E R36, desc[UR38][R4.64] ;  /* 0x0000002604247980 */ /* 0x000162000c101900 */
[----:B------:R-:W-:Y:S05]  /*0f20*/  BRA `(.L_x_9) ;  /* 0x0000000000247947 */ /* 0x000fea0003800000 */
.L_x_8:
[----:B------:R-:W-:Y:S02]  /*0f30*/  ULDC.64 UR4, c[0x0][0x588] ;  /* 0x0001620000047ab9 */ /* 0x000fe40000000a00 */
[----:B------:R-:W-:-:S04]  /*0f40*/  ISETP.NE.U32.AND P0, PT, RZ, UR4, PT ;  /* 0x00000004ff007c0c */ /* 0x000fc8000bf05070 */
[----:B------:R-:W-:-:S13]  /*0f50*/  ISETP.NE.AND.EX P0, PT, RZ, UR5, PT, P0 ;  /* 0x00000005ff007c0c */ /* 0x000fda000bf05300 */
[----:B------:R-:W-:Y:S05]  /*0f60*/  @!P0 BRA `(.L_x_10) ;  /* 0x00000000000c8947 */ /* 0x000fea0003800000 */
[----:B------:R-:W0:Y:S02]  /*0f70*/  LDC.64 R36, c[0x0][0x588] ;  /* 0x00016200ff247b82 */ /* 0x000e240000000a00 */
[----:B0-----:R1:W5:Y:S01]  /*0f80*/  LDG.E R36, desc[UR38][R36.64] ;  /* 0x0000002624247981 */ /* 0x001362000c1e1900 */
[----:B------:R-:W-:Y:S05]  /*0f90*/  BRA `(.L_x_9) ;  /* 0x0000000000087947 */ /* 0x000fea0003800000 */
.L_x_10:
[----:B------:R-:W-:Y:S02]  /*0fa0*/  ULDC UR4, c[0x0][0x580] ;  /* 0x0001600000047ab9 */ /* 0x000fe40000000800 */
[----:B------:R-:W-:-:S07]  /*0fb0*/  IMAD.U32 R36, RZ, RZ, UR4 ;  /* 0x00000004ff247e24 */ /* 0x000fce000f8e00ff */
.L_x_9:
[----:B------:R-:W-:Y:S02]  /*0fc0*/  ULDC.64 UR4, c[0x0][0x5a0] ;  /* 0x0001680000047ab9 */ /* 0x000fe40000000a00 */
[----:B------:R-:W-:-:S04]  /*0fd0*/  ISETP.NE.U32.AND P0, PT, RZ, UR4, PT ;  /* 0x00000004ff007c0c */ /* 0x000fc8000bf05070 */
[----:B------:R-:W-:-:S13]  /*0fe0*/  ISETP.NE.AND.EX P0, PT, RZ, UR5, PT, P0 ;  /* 0x00000005ff007c0c */ /* 0x000fda000bf05300 */
[----:B------:R-:W-:Y:S05]  /*0ff0*/  @!P0 BRA `(.L_x_11) ;  /* 0x00000000001c8947 */ /* 0x000fea0003800000 */
[----:B0-----:R-:W0:Y:S02]  /*1000*/  LDC.64 R4, c[0x0][0x5a0] ;  /* 0x00016800ff047b82 */ /* 0x001e240000000a00 */
[----:B0-----:R-:W2:Y:S02]  /*1010*/  LDG.E.64 R4, desc[UR38][R4.64] ;  /* 0x0000002604047981 */ /* 0x001ea4000c1e1b00 */
[----:B--2---:R-:W-:-:S04]  /*1020*/  ISETP.NE.U32.AND P0, PT, R4, RZ, PT ;  /* 0x000000ff0400720c */ /* 0x004fc80003f05070 */
[----:B------:R-:W-:-:S13]  /*1030*/  ISETP.NE.AND.EX P0, PT, R5, RZ, PT, P0 ;  /* 0x000000ff0500720c */ /* 0x000fda0003f05300 */
[----:B------:R-:W-:Y:S05]  /*1040*/  @!P0 BRA `(.L_x_11) ;  /* 0x0000000000088947 */ /* 0x000fea0003800000 */
[----:B-1----:R0:W5:Y:S01]  /*1050*/  LD.E R37, desc[UR38][R4.64] ;  /* 0x0000002604257980 */ /* 0x002162000c101900 */
[----:B------:R-:W-:Y:S05]  /*1060*/  BRA `(.L_x_12) ;  /* 0x0000000000247947 */ /* 0x000fea0003800000 */
.L_x_11:
[----:B------:R-:W-:Y:S02]  /*1070*/  ULDC.64 UR4, c[0x0][0x590] ;  /* 0x0001640000047ab9 */ /* 0x000fe40000000a00 */
[----:B------:R-:W-:-:S04]  /*1080*/  ISETP.NE.U32.AND P0, PT, RZ, UR4, PT ;  /* 0x00000004ff007c0c */ /* 0x000fc8000bf05070 */
[----:B------:R-:W-:-:S13]  /*1090*/  ISETP.NE.AND.EX P0, PT, RZ, UR5, PT, P0 ;  /* 0x00000005ff007c0c */ /* 0x000fda000bf05300 */
[----:B------:R-:W-:Y:S05]  /*10a0*/  @!P0 BRA `(.L_x_13) ;  /* 0x00000000000c8947 */ /* 0x000fea0003800000 */
[----:B0-----:R-:W1:Y:S02]  /*10b0*/  LDC.64 R4, c[0x0][0x590] ;  /* 0x00016400ff047b82 */ /* 0x001e640000000a00 */
[----:B-1----:R1:W5:Y:S01]  /*10c0*/  LDG.E R37, desc[UR38][R4.64] ;  /* 0x0000002604257981 */ /* 0x002362000c1e1900 */
[----:B------:R-:W-:Y:S05]  /*10d0*/  BRA `(.L_x_12) ;  /* 0x0000000000087947 */ /* 0x000fea0003800000 */
.L_x_13:
[----:B------:R-:W-:Y:S02]  /*10e0*/  ULDC UR4, c[0x0][0x584] ;  /* 0x0001610000047ab9 */ /* 0x000fe40000000800 */
[----:B-1----:R-:W-:-:S07]  /*10f0*/  IMAD.U32 R37, RZ, RZ, UR4 ;  /* 0x00000004ff257e24 */ /* 0x002fce000f8e00ff */
.L_x_12:
[----:B------:R-:W-:-:S13]  /*1100*/  LOP3.LUT P0, RZ, R0, 0xff, RZ, 0xc0, !PT ;  /* 0x000000ff00ff7812 */ /* 0x000fda000780c0ff */
[----:B------:R-:W-:Y:S05]  /*1110*/  @!P0 EXIT ;  /* 0x000000000000894d */ /* 0x000fea0003800000 */
[----:B01----:R-:W0:Y:S01]  /*1120*/  LDC.64 R4, c[0x0][0x5c8] ;  /* 0x00017200ff047b82 */ /* 0x003e220000000a00 */
[----:B------:R-:W-:Y:S01]  /*1130*/  ULDC.64 UR6, c[0x0][0x288] ;  /* 0x0000a20000067ab9 */ /* 0x000fe20000000a00 */
[----:B------:R-:W-:Y:S01]  /*1140*/  LOP3.LUT R7, R7, 0x1, RZ, 0xc0, !PT ;  /* 0x0000000107077812 */ /* 0x000fe200078ec0ff */
[----:B------:R-:W-:Y:S01]  /*1150*/  UIADD3 UR4, UR7, 0xf, URZ ;  /* 0x0000000f07047890 */ /* 0x000fe2000fffe03f */
[----:B------:R-:W-:Y:S01]  /*1160*/  SHF.R.U32.HI R0, RZ, 0x2, R2 ;  /* 0x00000002ff007819 */ /* 0x000fe20000011602 */
[----:B------:R-:W-:Y:S01]  /*1170*/  IMAD.U32 R9, RZ, RZ, UR6 ;  /* 0x00000006ff097e24 */ /* 0x000fe2000f8e00ff */
[----:B------:R-:W-:Y:S01]  /*1180*/  SHF.R.U32.HI R3, RZ, 0x1, R3 ;  /* 0x00000001ff037819 */ /* 0x000fe20000011603 */
[----:B------:R-:W-:Y:S01]  /*1190*/  USHF.R.S32.HI UR5, URZ, 0x1f, UR4 ;  /* 0x0000001f3f057899 */ /* 0x000fe20008011404 */
[----:B------:R-:W-:Y:S01]  /*11a0*/  IMAD.SHL.U32 R11, R7, 0x40, RZ ;  /* 0x00000040070b7824 */ /* 0x000fe200078e00ff */
[----:B------:R-:W-:Y:S01]  /*11b0*/  LOP3.LUT R0, R0, 0x7, RZ, 0xc0, !PT ;  /* 0x0000000700007812 */ /* 0x000fe200078ec0ff */
[C---:B------:R-:W-:Y:S01]  /*11c0*/  IMAD.SHL.U32 R42, R2.reuse, 0x2, RZ ;  /* 0x00000002022a7824 */ /* 0x040fe200078e00ff */
[----:B------:R-:W-:Y:S01]  /*11d0*/  LOP3.LUT R3, R3, 0x30, RZ, 0xc0, !PT ;  /* 0x0000003003037812 */ /* 0x000fe200078ec0ff */
[----:B------:R-:W-:Y:S01]  /*11e0*/  ULEA.HI UR5, UR5, UR4, URZ, 0x4 ;  /* 0x0000000405057291 */ /* 0x000fe2000f8f203f */
[--C-:B------:R-:W-:Y:S01]  /*11f0*/  LOP3.LUT R22, R11, 0x40, R0.reuse, 0xe2, !PT ;  /* 0x000000400b167812 */ /* 0x100fe200078ee200 */
[----:B------:R-:W-:Y:S01]  /*1200*/  IMAD.MOV.U32 R23, RZ, RZ, RZ ;  /* 0x000000ffff177224 */ /* 0x000fe200078e00ff */
[-C--:B------:R-:W-:Y:S01]  /*1210*/  IADD3 R0, RZ, -R3.reuse, -R0 ;  /* 0x80000003ff007210 */ /* 0x080fe20007ffe800 */
[----:B------:R-:W-:Y:S01]  /*1220*/  USHF.R.S32.HI UR43, URZ, 0x4, UR5 ;  /* 0x000000043f2b7899 */ /* 0x000fe20008011405 */
[C---:B------:R-:W-:Y:S01]  /*1230*/  LOP3.LUT R38, R2.reuse, 0x3, RZ, 0xc0, !PT ;  /* 0x0000000302267812 */ /* 0x040fe200078ec0ff */
[----:B------:R-:W-:Y:S01]  /*1240*/  ULDC UR4, c[0x0][0x284] ;  /* 0x0000a10000047ab9 */ /* 0x000fe20000000800 */
[----:B------:R-:W-:Y:S01]  /*1250*/  LOP3.LUT R44, R2, 0x80, RZ, 0xc0, !PT ;  /* 0x00000080022c7812 */ /* 0x000fe200078ec0ff */
[----:B------:R-:W-:Y:S01]  /*1260*/  UISETP.LT.AND UP0, UPT, UR43, 0x1, UPT ;  /* 0x000000012b00788c */ /* 0x000fe2000bf01270 */
[----:B------:R-:W-:Y:S01]  /*1270*/  IMAD R0, R7, -0x40, R0 ;  /* 0xffffffc007007824 */ /* 0x000fe200078e0200 */
[----:B------:R-:W-:Y:S01]  /*1280*/  LOP3.LUT R22, R22, R3, RZ, 0xfc, !PT ;  /* 0x0000000316167212 */ /* 0x000fe200078efcff */
[----:B------:R-:W-:Y:S01]  /*1290*/  IMAD R38, R38, -0x2, R9 ;  /* 0xfffffffe26267824 */ /* 0x000fe200078e0209 */
[----:B------:R-:W-:Y:S01]  /*12a0*/  USEL UR44, UR43, 0x1, UP0 ;  /* 0x000000012b2c7887 */ /* 0x000fe20008000000 */
[C---:B0-----:R-:W-:Y:S01]  /*12b0*/  IMAD.SHL.U32 R39, R4.reuse, 0x100, RZ ;  /* 0x0000010004277824 */ /* 0x041fe200078e00ff */
[C-C-:B------:R-:W-:Y:S01]  /*12c0*/  SHF.L.U64.HI R43, R4.reuse, 0x3, R5.reuse ;  /* 0x00000003042b7819 */ /* 0x140fe20000010205 */
[C---:B------:R-:W-:Y:S01]  /*12d0*/  IMAD.SHL.U32 R40, R4.reuse, 0x8, RZ ;  /* 0x0000000804287824 */ /* 0x040fe200078e00ff */
[----:B------:R-:W-:Y:S01]  /*12e0*/  SHF.L.U64.HI R41, R4, 0x8, R5 ;  /* 0x0000000804297819 */ /* 0x000fe20000010205 */
[----:B------:R-:W-:Y:S01]  /*12f0*/  VIADD R46, R0, UR4 ;  /* 0x00000004002e7c36 */ /* 0x000fe20008000000 */
[----:B------:R-:W-:Y:S01]  /*1300*/  LOP3.LUT R50, R18, 0x1, RZ, 0xfc, !PT ;  /* 0x0000000112327812 */ /* 0x000fe200078efcff */
[----:B------:R-:W-:Y:S01]  /*1310*/  UIADD3 UR44, UR43, -UR44, URZ ;  /* 0x8000002c2b2c7290 */ /* 0x000fe2000fffe03f */
[----:B------:R-:W-:Y:S01]  /*1320*/  SHF.R.U32.HI R44, RZ, 0x7, R44 ;  /* 0x00000007ff2c7819 */ /* 0x000fe2000001162c */
[----:B------:R-:W-:Y:S01]  /*1330*/  UMOV UR40, URZ ;  /* 0x0000003f00287c82 */ /* 0x000fe20008000000 */
[----:B------:R-:W-:Y:S01]  /*1340*/  LOP3.LUT R45, R39, 0x2, RZ, 0xfc, !PT ;  /* 0x00000002272d7812 */ /* 0x000fe200078efcff */
[----:B------:R-:W-:-:S08]  /*1350*/  UMOV UR41, URZ ;  /* 0x0000003f00297c82 */ /* 0x000fd00008000000 */
.L_x_57:
[----:B0-----:R-:W0:Y:S01]  /*1360*/  SHFL.IDX PT, R0, R44, RZ, 0x1f ;  /* 0x00001fff2c007589 */ /* 0x001e2200000e0000 */
[----:B-1----:R-:W1:Y:S01]  /*1370*/  S2UR UR6, SR_CgaCtaId ;  /* 0x00000000000679c3 */ /* 0x002e620000008800 */
[----:B------:R-:W-:Y:S01]  /*1380*/  UMOV UR45, 0x400 ;  /* 0x00000400002d7882 */ /* 0x000fe20000000000 */
[----:B0-----:R-:W-:Y:S01]  /*1390*/  R2UR UR4, R0 ;  /* 0x00000000000472ca */ /* 0x001fe200000e0000 */
[----:B-1----:R-:W-:-:S12]  /*13a0*/  ULEA UR45, UR6, UR45, 0x18 ;  /* 0x0000002d062d7291 */ /* 0x002fd8000f8ec03f */
[----:B------:R-:W-:-:S04]  /*13b0*/  ULEA.HI UR5, UR4, UR4, URZ, 0x1 ;  /* 0x0000000404057291 */ /* 0x000fc8000f8f083f */
[----:B------:R-:W-:-:S04]  /*13c0*/  ULOP3.LUT UR5, UR5, 0x1ffffe, URZ, 0xc0, !UPT ;  /* 0x001ffffe05057892 */ /* 0x000fc8000f8ec03f */
[----:B------:R-:W-:-:S03]  /*13d0*/  UIADD3 UR5, UR4, -UR5, URZ ;  /* 0x8000000504057290 */ /* 0x000fc6000fffe03f */
[----:B------:R-:W-:Y:S01]  /*13e0*/  ULDC UR4, c[0x0][0x28c] ;  /* 0x0000a30000047ab9 */ /* 0x000fe20000000800 */
[----:B------:R-:W-:Y:S01]  /*13f0*/  ULEA UR5, UR5, UR45, 0xb ;  /* 0x0000002d05057291 */ /* 0x000fe2000f8e583f */
[----:B------:R-:W-:-:S03]  /*1400*/  ISETP.LT.AND P0, PT, RZ, UR4, PT ;  /* 0x00000004ff007c0c */ /* 0x000fc6000bf01270 */
[----:B------:R-:W-:-:S04]  /*1410*/  UIADD3 UR5, UR5, 0x200, URZ ;  /* 0x0000020005057890 */ /* 0x000fc8000fffe03f */
[----:B------:R-:W-:-:S04]  /*1420*/  USHF.R.U32.HI UR5, URZ, 0x4, UR5 ;  /* 0x000000043f057899 */ /* 0x000fc80008011605 */
[----:B------:R-:W-:-:S04]  /*1430*/  ULOP3.LUT UR5, UR5, 0x3fff, URZ, 0xc0, !UPT ;  /* 0x00003fff05057892 */ /* 0x000fc8000f8ec03f */
[----:B------:R-:W-:Y:S01]  /*1440*/  ULOP3.LUT UR46, UR5, 0x10000, URZ, 0xfc, !UPT ;  /* 0x00010000052e7892 */ /* 0x000fe2000f8efc3f */
[----:B-----5:R-:W-:Y:S11]  /*1450*/  @P0 BRA `(.L_x_14) ;  /* 0x0000000000400947 */ /* 0x020ff60003800000 */
[----:B------:R-:W-:Y:S01]  /*1460*/  MOV R0, 0x0 ;  /* 0x0000000000007802 */ /* 0x000fe20000000f00 */
[----:B------:R-:W-:Y:S01]  /*1470*/  ULDC.64 UR4, c[0x4][0x68] ;  /* 0x01001a0000047ab9 */ /* 0x000fe20000000a00 */
[----:B------:R-:W-:Y:S01]  /*1480*/  ULDC.64 UR6, c[0x4][0x8] ;  /* 0x0100020000067ab9 */ /* 0x000fe20000000a00 */
[----:B------:R-:W-:Y:S01]  /*1490*/  IMAD.U32 R4, RZ, RZ, UR4 ;  /* 0x00000004ff047e24 */ /* 0x000fe2000f8e00ff */
[----:B------:R0:W1:Y:S01]  /*14a0*/  LDC.64 R2, c[0x4][R0] ;  /* 0x0100000000027b82 */ /* 0x0000620000000a00 */
[----:B------:R-:W-:Y:S01]  /*14b0*/  IMAD.U32 R5, RZ, RZ, UR5 ;  /* 0x00000005ff057e24 */ /* 0x000fe2000f8e00ff */
[----:B------:R-:W-:Y:S01]  /*14c0*/  ULDC.64 UR4, c[0x4][0x70] ;  /* 0x01001c0000047ab9 */ /* 0x000fe20000000a00 */
[----:B------:R-:W-:Y:S02]  /*14d0*/  IMAD.U32 R10, RZ, RZ, UR6 ;  /* 0x00000006ff0a7e24 */ /* 0x000fe4000f8e00ff */
[----:B------:R-:W-:Y:S02]  /*14e0*/  IMAD.U32 R6, RZ, RZ, UR4 ;  /* 0x00000004ff067e24 */ /* 0x000fe4000f8e00ff */
[----:B------:R-:W-:-:S02]  /*14f0*/  IMAD.U32 R7, RZ, RZ, UR5 ;  /* 0x00000005ff077e24 */ /* 0x000fc4000f8e00ff */
[----:B------:R-:W-:Y:S02]  /*1500*/  IMAD.U32 R11, RZ, RZ, UR7 ;  /* 0x00000007ff0b7e24 */ /* 0x000fe4000f8e00ff */
[----:B------:R-:W-:Y:S02]  /*1510*/  IMAD.MOV.U32 R8, RZ, RZ, 0x1e1 ;  /* 0x000001e1ff087424 */ /* 0x000fe400078e00ff */
[----:B------:R-:W-:Y:S02]  /*1520*/  IMAD.MOV.U32 R12, RZ, RZ, 0x1 ;  /* 0x00000001ff0c7424 */ /* 0x000fe400078e00ff */
[----:B0-----:R-:W-:-:S07]  /*1530*/  IMAD.MOV.U32 R13, RZ, RZ, RZ ;  /* 0x000000ffff0d7224 */ /* 0x001fce00078e00ff */
[----:B------:R-:W-:-:S07]  /*1540*/  LEPC R20, `(.L_x_14) ;  /* 0x000000001014794e */ /* 0x000fce0000000000 */
[----:B-1---5:R-:W-:Y:S05]  /*1550*/  CALL.ABS.NOINC R2 ;  /* 0x0000000002007343 */ /* 0x022fea0003c00000 */
.L_x_14:
[----:B------:R-:W-:-:S13]  /*1560*/  ISETP.NE.AND P0, PT, R50, 0x3, PT ;  /* 0x000000033200780c */ /* 0x000fda0003f05270 */
[----:B------:R-:W-:Y:S05]  /*1570*/  @!P0 BRA `(.L_x_15) ;  /* 0x0000000000048947 */ /* 0x000fea0003800000 */
[----:B------:R-:W-:Y:S01]  /*1580*/  BPT.TRAP 0x1 ;  /* 0x000000040000795c */ /* 0x000fe20000300000 */
.L_x_15:
[----:B------:R-:W-:Y:S02]  /*1590*/  IMAD.U32 R3, RZ, RZ, UR41 ;  /* 0x00000029ff037e24 */ /* 0x000fe4000f8e00ff */
[----:B------:R-:W-:-:S03]  /*15a0*/  IMAD.U32 R0, RZ, RZ, UR40 ;  /* 0x00000028ff007e24 */ /* 0x000fc6000f8e00ff */
[----:B------:R-:W-:Y:S02]  /*15b0*/  LEA R3, R3, UR45, 0x3 ;  /* 0x0000002d03037c11 */ /* 0x000fe4000f8e18ff */
[----:B------:R-:W-:-:S04]  /*15c0*/  SHF.L.U32 R0, R0, 0x1f, RZ ;  /* 0x0000001f00007819 */ /* 0x000fc800000006ff */
[----:B------:R0:W1:Y:S01]  /*15d0*/  SYNCS.PHASECHK.TRANS64.TRYWAIT P1, [R3+URZ], R0 ;  /* 0x00000000030075a7 */ /* 0x000062000802017f */
[----:B------:R-:W-:Y:S05]  /*15e0*/  @!P0 BRA `(.L_x_16) ;  /* 0x0000000000048947 */ /* 0x000fea0003800000 */
[----:B------:R-:W-:Y:S01]  /*15f0*/  BPT.TRAP 0x1 ;  /* 0x000000040000795c */ /* 0x000fe20000300000 */
.L_x_16:
[----:B------:R-:W-:-:S05]  /*1600*/  IMAD.U32 R2, RZ, RZ, UR44 ;  /* 0x0000002cff027e24 */ /* 0x000fca000f8e00ff */
[----:B------:R-:W-:Y:S01]  /*1610*/  ISETP.GE.AND P2, PT, R2, 0x1, PT ;  /* 0x000000010200780c */ /* 0x000fe20003f46270 */
[----:B-1----:R-:W-:-:S12]  /*1620*/  @P1 BRA `(.L_x_17) ;  /* 0x0000000000081947 */ /* 0x002fd80003800000 */
[----:B------:R-:W1:Y:S02]  /*1630*/  SYNCS.PHASECHK.TRANS64.TRYWAIT P1, [R3+URZ], R0 ;  /* 0x00000000030075a7 */ /* 0x000e64000802017f */
[----:B-1----:R-:W-:Y:S05]  /*1640*/  @!P1 BRA `(.L_x_18) ;  /* 0x0000003c00849947 */ /* 0x002fea0003800000 */
.L_x_17:
[----:B------:R-:W-:Y:S05]  /*1650*/  WARPSYNC.ALL ;  /* 0x0000000000007948 */ /* 0x000fea0003800000 */
[----:B------:R-:W-:Y:S01]  /*1660*/  UIADD3 UR4, UR45, 0x36200, URZ ;  /* 0x000362002d047890 */ /* 0x000fe2000fffe03f */
[----:B------:R-:W-:Y:S01]  /*1670*/  WARPGROUP.ARRIVE ;  /* 0x00000000000079c5 */ /* 0x000fe20000000000 */
[----:B------:R-:W-:Y:S01]  /*1680*/  UMOV UR5, 0xc0000010 ;  /* 0xc000001000057882 */ /* 0x000fe20000000000 */
[----:B------:R-:W-:Y:S01]  /*1690*/  UMOV UR7, 0xc0000000 ;  /* 0xc000000000077882 */ /* 0x000fe20000000000 */
[----:B------:R-:W-:-:S04]  /*16a0*/  USHF.R.U32.HI UR4, URZ, 0x4, UR4 ;  /* 0x000000043f047899 */ /* 0x000fc80008011604 */
[----:B------:R-:W-:-:S04]  /*16b0*/  ULOP3.LUT UR4, UR4, 0x3fff, URZ, 0xc0, !UPT ;  /* 0x00003fff04047892 */ /* 0x000fc8000f8ec03f */
[----:B------:R-:W-:Y:S02]  /*16c0*/  ULOP3.LUT UR12, UR4, 0x10000, URZ, 0xfc, !UPT ;  /* 0x00010000040c7892 */ /* 0x000fe4000f8efc3f */
[----:B------:R-:W-:Y:S02]  /*16d0*/  UIMAD UR4, UR41, 0x300, UR46 ;  /* 0x00000300290478a4 */ /* 0x000fe4000f8e022e */
[----:B------:R-:W-:Y:S02]  /*16e0*/  ULEA UR6, UR41, UR12, 0x4 ;  /* 0x0000000c29067291 */ /* 0x000fe4000f8e203f */
[----:B------:R-:W-:Y:S02]  /*16f0*/  UIADD3 UR8, UR4, 0x100, URZ ;  /* 0x0000010004087890 */ /* 0x000fe4000fffe03f */
[----:B------:R-:W-:-:S05]  /*1700*/  UIADD3 UR9, UR4, 0x200, URZ ;  /* 0x0000020004097890 */ /* 0x000fca000fffe03f */
[----:B------:R-:W-:Y:S01]  /*1710*/  HGMMA.64x8x16.F32.BF16 R32, gdesc[UR4], RZ, !UPT, gsb0 ;  /* 0x00000000042079f0 */ /* 0x000fe2000c0018ff */
[----:B------:R-:W-:Y:S01]  /*1720*/  UMOV UR4, UR8 ;  /* 0x0000000800047c82 */ /* 0x000fe20008000000 */
[----:B------:R-:W-:Y:S01]  /*1730*/  UMOV UR5, 0xc0000010 ;  /* 0xc000001000057882 */ /* 0x000fe20000000000 */
[----:B------:R-:W-:Y:S02]  /*1740*/  WARPGROUP.DEPBAR.LE gsb0, 0x0 ;  /* 0x00008000000079c5 */ /* 0x000fe40000010000 */
[----:B------:R-:W-:-:S06]  /*1750*/  WARPGROUP.ARRIVE ;  /* 0x00000000000079c5 */ /* 0x000fcc0000000000 */
[----:B------:R-:W-:Y:S01]  /*1760*/  HGMMA.64x8x16.F32.BF16 R28, gdesc[UR4], RZ, !UPT, gsb0 ;  /* 0x00000000041c79f0 */ /* 0x000fe2000c0018ff */
[----:B------:R-:W-:Y:S01]  /*1770*/  UMOV UR4, UR9 ;  /* 0x0000000900047c82 */ /* 0x000fe20008000000 */
[----:B------:R-:W-:Y:S01]  /*1780*/  UMOV UR5, 0xc0000010 ;  /* 0xc000001000057882 */ /* 0x000fe20000000000 */
[----:B------:R-:W-:Y:S02]  /*1790*/  WARPGROUP.DEPBAR.LE gsb0, 0x0 ;  /* 0x00008000000079c5 */ /* 0x000fe40000010000 */
[----:B------:R-:W-:-:S06]  /*17a0*/  WARPGROUP.ARRIVE ;  /* 0x00000000000079c5 */ /* 0x000fcc0000000000 */
[----:B------:R-:W-:Y:S03]  /*17b0*/  HGMMA.64x8x16.F32.BF16 R24, gdesc[UR4], RZ, !UPT, gsb0 ;  /* 0x00000000041879f0 */ /* 0x000fe6000c0018ff */
[----:B------:R-:W-:Y:S02]  /*17c0*/  WARPGROUP.DEPBAR.LE gsb0, 0x0 ;  /* 0x00008000000079c5 */ /* 0x000fe40000010000 */
[----:B------:R-:W-:Y:S05]  /*17d0*/  @!P2 BRA `(.L_x_19) ;  /* 0x0000000000e4a947 */ /* 0x000fea0003800000 */
[----:B------:R-:W-:Y:S01]  /*17e0*/  UIADD3 UR4, UR41, 0x1, URZ ;  /* 0x0000000129047890 */ /* 0x000fe2000fffe03f */
[----:B01----:R-:W-:Y:S01]  /*17f0*/  IMAD.U32 R0, RZ, RZ, UR44 ;  /* 0x0000002cff007e24 */ /* 0x003fe2000f8e00ff */
[----:B------:R-:W-:Y:S02]  /*1800*/  UMOV UR9, UR41 ;  /* 0x0000002900097c82 */ /* 0x000fe40008000000 */
[----:B------:R-:W-:-:S04]  /*1810*/  UISETP.NE.AND UP0, UPT, UR4, 0x12, UPT ;  /* 0x000000120400788c */ /* 0x000fc8000bf05270 */
[----:B------:R-:W-:Y:S02]  /*1820*/  USEL UR5, URZ, 0x1, UP0 ;  /* 0x000000013f057887 */ /* 0x000fe40008000000 */
[----:B------:R-:W-:Y:S02]  /*1830*/  USEL UR8, UR4, URZ, UP0 ;  /* 0x0000003f04087287 */ /* 0x000fe40008000000 */
[----:B------:R-:W-:-:S06]  /*1840*/  ULOP3.LUT UR5, UR40, UR5, URZ, 0x3c, !UPT ;  /* 0x0000000528057292 */ /* 0x000fcc000f8e3c3f */
[----:B------:R-:W-:-:S07]  /*1850*/  IMAD.U32 R4, RZ, RZ, UR5 ;  /* 0x00000005ff047e24 */ /* 0x000fce000f8e00ff */
.L_x_26:
[----:B01----:R-:W-:Y:S05]  /*1860*/  @!P0 BRA `(.L_x_20) ;  /* 0x0000000000048947 */ /* 0x003fea0003800000 */
[----:B------:R-:W-:Y:S01]  /*1870*/  BPT.TRAP 0x1 ;  /* 0x000000040000795c */ /* 0x000fe20000300000 */
.L_x_20:
[----:B------:R-:W-:Y:S01]  /*1880*/  ULEA UR4, UR8, UR45, 0x3 ;  /* 0x0000002d08047291 */ /* 0x000fe2000f8e183f */
[----:B------:R-:W-:-:S08]  /*1890*/  SHF.L.U32 R2, R4, 0x1f, RZ ;  /* 0x0000001f04027819 */ /* 0x000fd000000006ff */
[----:B------:R0:W1:Y:S01]  /*18a0*/  SYNCS.PHASECHK.TRANS64.TRYWAIT P1, [UR4], R2 ;  /* 0x00000002ff0075a7 */ /* 0x0000620008020144 */
[----:B------:R-:W-:Y:S05]  /*18b0*/  @!P0 BRA `(.L_x_21) ;  /* 0x0000000000048947 */ /* 0x000fea0003800000 */
[----:B------:R-:W-:Y:S01]  /*18c0*/  BPT.TRAP 0x1 ;  /* 0x000000040000795c */ /* 0x000fe20000300000 */
.L_x_21:
[----:B-1----:R-:W-:Y:S05]  /*18d0*/  @P1 BRA `(.L_x_22) ;  /* 0x0000000000081947 */ /* 0x002fea0003800000 */
[----:B------:R-:W1:Y:S02]  /*18e0*/  SYNCS.PHASECHK.TRANS64.TRYWAIT P1, [UR4], R2 ;  /* 0x00000002ff0075a7 */ /* 0x000e640008020144 */
[----:B-1----:R-:W-:Y:S05]  /*18f0*/  @!P1 BRA `(.L_x_23) ;  /* 0x0000003800ec9947 */ /* 0x002fea0003800000 */
.L_x_22:
[----:B------:R-:W-:Y:S01]  /*1900*/  ULEA UR6, UR8, UR12, 0x4 ;  /* 0x0000000c08067291 */ /* 0x000fe2000f8e203f */
[----:B------:R-:W-:Y:S01]  /*1910*/  WARPGROUP.ARRIVE ;  /* 0x00000000000079c5 */ /* 0x000fe20000000000 */
[----:B------:R-:W-:Y:S01]  /*1920*/  UIMAD UR4, UR8, 0x300, UR46 ;  /* 0x00000300080478a4 */ /* 0x000fe2000f8e022e */
[----:B------:R-:W-:Y:S01]  /*1930*/  UMOV UR7, 0xc0000000 ;  /* 0xc000000000077882 */ /* 0x000fe20000000000 */
[----:B------:R-:W-:Y:S02]  /*1940*/  UMOV UR5, 0xc0000010 ;  /* 0xc000001000057882 */ /* 0x000fe40000000000 */
[----:B------:R-:W-:Y:S02]  /*1950*/  UIADD3 UR10, UR4, 0x100, URZ ;  /* 0x00000100040a7890 */ /* 0x000fe4000fffe03f */
[----:B------:R-:W-:-:S03]  /*1960*/  UIADD3 UR11, UR4, 0x200, URZ ;  /* 0x00000200040b7890 */ /* 0x000fc6000fffe03f */
[----:B------:R-:W-:Y:S01]  /*1970*/  HGMMA.64x8x16.F32.BF16 R32, gdesc[UR4], R32, gsb0 ;  /* 0x00000000042079f0 */ /* 0x000fe20008001820 */
[----:B------:R-:W-:Y:S01]  /*1980*/  UMOV UR5, 0xc0000010 ;  /* 0xc000001000057882 */ /* 0x000fe20000000000 */
[----:B------:R-:W-:Y:S01]  /*1990*/  UMOV UR4, UR10 ;  /* 0x0000000a00047c82 */ /* 0x000fe20008000000 */
[----:B------:R-:W-:Y:S02]  /*19a0*/  WARPGROUP.DEPBAR.LE gsb0, 0x0 ;  /* 0x00008000000079c5 */ /* 0x000fe40000010000 */
[----:B------:R-:W-:-:S06]  /*19b0*/  WARPGROUP.ARRIVE ;  /* 0x00000000000079c5 */ /* 0x000fcc0000000000 */
[----:B------:R-:W-:Y:S01]  /*19c0*/  HGMMA.64x8x16.F32.BF16 R28, gdesc[UR4], R28, gsb0 ;  /* 0x00000000041c79f0 */ /* 0x000fe2000800181c */
[----:B------:R-:W-:Y:S01]  /*19d0*/  UMOV UR4, UR11 ;  /* 0x0000000b00047c82 */ /* 0x000fe20008000000 */
[----:B------:R-:W-:Y:S01]  /*19e0*/  UMOV UR5, 0xc0000010 ;  /* 0xc000001000057882 */ /* 0x000fe20000000000 */
[----:B------:R-:W-:Y:S02]  /*19f0*/  WARPGROUP.DEPBAR.LE gsb0, 0x0 ;  /* 0x00008000000079c5 */ /* 0x000fe40000010000 */
[----:B------:R-:W-:-:S06]  /*1a00*/  WARPGROUP.ARRIVE ;  /* 0x00000000000079c5 */ /* 0x000fcc0000000000 */
[----:B------:R-:W-:Y:S03]  /*1a10*/  HGMMA.64x8x16.F32.BF16 R24, gdesc[UR4], R24, gsb0 ;  /* 0x00000000041879f0 */ /* 0x000fe60008001818 */
[----:B------:R-:W-:Y:S02]  /*1a20*/  WARPGROUP.DEPBAR.LE gsb0, 0x0 ;  /* 0x00008000000079c5 */ /* 0x000fe40000010000 */
[----:B------:R-:W-:Y:S05]  /*1a30*/  @!P0 BRA `(.L_x_24) ;  /* 0x0000000000048947 */ /* 0x000fea0003800000 */
[----:B------:R-:W-:Y:S01]  /*1a40*/  BPT.TRAP 0x1 ;  /* 0x000000040000795c */ /* 0x000fe20000300000 */
.L_x_24:
[----:B------:R-:W-:Y:S01]  /*1a50*/  ULEA UR4, UR9, UR45, 0x3 ;  /* 0x0000002d09047291 */ /* 0x000fe2000f8e183f */
[----:B------:R-:W-:-:S03]  /*1a60*/  ISETP.GT.U32.AND P1, PT, R18, 0x1, PT ;  /* 0x000000011200780c */ /* 0x000fc60003f24070 */
[----:B------:R-:W-:-:S04]  /*1a70*/  UIADD3 UR4, UR4, 0x90, URZ ;  /* 0x0000009004047890 */ /* 0x000fc8000fffe03f */
[----:B------:R-:W-:-:S09]  /*1a80*/  UPRMT UR4, URZ, 0x654, UR4 ;  /* 0x000006543f047896 */ /* 0x000fd20008000004 */
[----:B------:R-:W-:Y:S01]  /*1a90*/  SYNCS.ARRIVE.TRANS64.RED.A1T0 RZ, [UR4], RZ ;  /* 0x000000ffffff79a7 */ /* 0x000fe20008100404 */
[----:B------:R-:W-:Y:S05]  /*1aa0*/  @P1 BRA `(.L_x_25) ;  /* 0x0000000000041947 */ /* 0x000fea0003800000 */
[----:B------:R-:W-:Y:S01]  /*1ab0*/  BPT.TRAP 0x1 ;  /* 0x000000040000795c */ /* 0x000fe20000300000 */
.L_x_25:
[----:B------:R-:W-:Y:S01]  /*1ac0*/  UIADD3 UR8, UR8, 0x1, URZ ;  /* 0x0000000108087890 */ /* 0x000fe2000fffe03f */
[C---:B------:R-:W-:Y:S01]  /*1ad0*/  ISETP.GT.AND P1, PT, R0.reuse, 0x1, PT ;  /* 0x000000010000780c */ /* 0x040fe20003f24270 */
[----:B------:R-:W-:Y:S01]  /*1ae0*/  UIADD3 UR9, UR9, 0x1, URZ ;  /* 0x0000000109097890 */ /* 0x000fe2000fffe03f */
[----:B------:R-:W-:Y:S01]  /*1af0*/  VIADD R0, R0, 0xffffffff ;  /* 0xffffffff00007836 */ /* 0x000fe20000000000 */
[----:B------:R-:W-:Y:S02]  /*1b00*/  UISETP.NE.AND UP0, UPT, UR8, 0x12, UPT ;  /* 0x000000120800788c */ /* 0x000fe4000bf05270 */
[----:B------:R-:W-:Y:S02]  /*1b10*/  UISETP.NE.AND UP1, UPT, UR9, 0x12, UPT ;  /* 0x000000120900788c */ /* 0x000fe4000bf25270 */
[----:B------:R-:W-:Y:S02]  /*1b20*/  USEL UR4, URZ, 0x1, UP0 ;  /* 0x000000013f047887 */ /* 0x000fe40008000000 */
[----:B------:R-:W-:-:S02]  /*1b30*/  USEL UR8, UR8, URZ, UP0 ;  /* 0x0000003f08087287 */ /* 0x000fc40008000000 */
[----:B------:R-:W-:Y:S02]  /*1b40*/  USEL UR9, UR9, URZ, UP1 ;  /* 0x0000003f09097287 */ /* 0x000fe40008800000 */
[----:B------:R-:W-:Y:S01]  /*1b50*/  LOP3.LUT R4, R4, UR4, RZ, 0x3c, !PT ;  /* 0x0000000404047c12 */ /* 0x000fe2000f8e3cff */
[----:B------:R-:W-:Y:S09]  /*1b60*/  @P1 BRA `(.L_x_26) ;  /* 0xfffffffc003c1947 */ /* 0x000ff2000383ffff */
.L_x_19:
[----:B01----:R-:W0:Y:S02]  /*1b70*/  LDC R0, c[0x0][0x28c] ;  /* 0x0000a300ff007b82 */ /* 0x003e240000000800 */
[----:B0-----:R-:W-:-:S13]  /*1b80*/  ISETP.GE.AND P1, PT, R0, 0x1, PT ;  /* 0x000000010000780c */ /* 0x001fda0003f26270 */
[----:B------:R-:W-:Y:S05]  /*1b90*/  @!P1 BRA `(.L_x_27) ;  /* 0x0000000000349947 */ /* 0x000fea0003800000 */
[----:B------:R-:W-:Y:S05]  /*1ba0*/  @!P0 BRA `(.L_x_28) ;  /* 0x0000000000048947 */ /* 0x000fea0003800000 */
[----:B------:R-:W-:Y:S01]  /*1bb0*/  BPT.TRAP 0x1 ;  /* 0x000000040000795c */ /* 0x000fe20000300000 */
.L_x_28:
[----:B------:R-:W-:Y:S01]  /*1bc0*/  UIADD3 UR6, UR44, UR41, URZ ;  /* 0x000000292c067290 */ /* 0x000fe2000fffe03f */
[----:B------:R-:W-:-:S03]  /*1bd0*/  ISETP.GT.U32.AND P0, PT, R18, 0x1, PT ;  /* 0x000000011200780c */ /* 0x000fc60003f04070 */
[----:B------:R-:W-:-:S04]  /*1be0*/  UIMAD.WIDE.U32 UR4, UR6, 0x38e38e39, URZ ;  /* 0x38e38e39060478a5 */ /* 0x000fc8000f8e003f */
[----:B------:R-:W-:-:S04]  /*1bf0*/  USHF.R.U32.HI UR4, URZ, 0x2, UR5 ;  /* 0x000000023f047899 */ /* 0x000fc80008011605 */
[----:B------:R-:W-:-:S04]  /*1c00*/  UIMAD UR6, UR4, -0x12, UR6 ;  /* 0xffffffee040678a4 */ /* 0x000fc8000f8e0206 */
[----:B------:R-:W-:-:S04]  /*1c10*/  ULEA UR6, UR6, UR45, 0x3 ;  /* 0x0000002d06067291 */ /* 0x000fc8000f8e183f */
[----:B------:R-:W-:-:S04]  /*1c20*/  UIADD3 UR6, UR6, 0x90, URZ ;  /* 0x0000009006067890 */ /* 0x000fc8000fffe03f */
[----:B------:R-:W-:-:S09]  /*1c30*/  UPRMT UR6, URZ, 0x654, UR6 ;  /* 0x000006543f067896 */ /* 0x000fd20008000006 */
[----:B------:R-:W-:Y:S01]  /*1c40*/  SYNCS.ARRIVE.TRANS64.RED.A1T0 RZ, [UR6], RZ ;  /* 0x000000ffffff79a7 */ /* 0x000fe20008100406 */
[----:B------:R-:W-:Y:S05]  /*1c50*/  @P0 BRA `(.L_x_27) ;  /* 0x0000000000040947 */ /* 0x000fea0003800000 */
[----:B------:R-:W-:Y:S01]  /*1c60*/  BPT.TRAP 0x1 ;  /* 0x000000040000795c */ /* 0x000fe20000300000 */
.L_x_27:
[----:B------:R-:W-:Y:S01]  /*1c70*/  IMAD.SHL.U32 R7, R48, 0x8, RZ ;  /* 0x0000000830077824 */ /* 0x000fe200078e00ff */
[----:B------:R-:W-:Y:S01]  /*1c80*/  UIADD3 UR41, UR43, UR41, URZ ;  /* 0x000000292b297290 */ /* 0x000fe2000fffe03f */
[----:B------:R-:W-:Y:S01]  /*1c90*/  SHF.R.S32.HI R51, RZ, 0x1f, R47 ;  /* 0x0000001fff337819 */ /* 0x000fe2000001142f */
[----:B------:R-:W-:Y:S01]  /*1ca0*/  ULDC UR7, c[0x0][0x288] ;  /* 0x0000a20000077ab9 */ /* 0x000fe20000000800 */
[----:B------:R-:W-:Y:S01]  /*1cb0*/  IMAD R9, R49, 0x180, RZ ;  /* 0x0000018031097824 */ /* 0x000fe200078e02ff */
[C---:B------:R-:W-:Y:S01]  /*1cc0*/  LOP3.LUT R4, R7.reuse, 0x6, R42, 0xf8, !PT ;  /* 0x0000000607047812 */ /* 0x040fe200078ef82a */
[----:B------:R-:W-:Y:S01]  /*1cd0*/  UISETP.GT.U32.AND UP0, UPT, UR41, 0x11, UPT ;  /* 0x000000112900788c */ /* 0x000fe2000bf04070 */
[----:B------:R-:W-:Y:S01]  /*1ce0*/  ISETP.GE.AND P0, PT, R7, UR7, PT ;  /* 0x0000000707007c0c */ /* 0x000fe2000bf06270 */
[----:B------:R-:W-:Y:S01]  /*1cf0*/  ULDC.64 UR4, c[0x0][0x5d0] ;  /* 0x0001740000047ab9 */ /* 0x000fe20000000a00 */
[----:B------:R-:W-:Y:S01]  /*1d00*/  SHF.R.S32.HI R5, RZ, 0x1f, R4 ;  /* 0x0000001fff057819 */ /* 0x000fe20000011404 */
[----:B------:R-:W-:Y:S01]  /*1d10*/  ULDC UR10, c[0x0][0x284] ;  /* 0x0000a100000a7ab9 */ /* 0x000fe20000000800 */
[----:B------:R-:W-:Y:S01]  /*1d20*/  IMAD R0, R51, UR4, RZ ;  /* 0x0000000433007c24 */ /* 0x000fe2000f8e02ff */
[----:B------:R-:W-:Y:S01]  /*1d30*/  UISETP.LT.U32.AND UP0, UPT, UR43, 0x12, UP0 ;  /* 0x000000122b00788c */ /* 0x000fe20008701070 */
[----:B------:R-:W-:Y:S01]  /*1d40*/  ISETP.GE.OR P0, PT, R9, UR10, P0 ;  /* 0x0000000a09007c0c */ /* 0x000fe20008706670 */
[----:B------:R-:W-:Y:S01]  /*1d50*/  UISETP.GE.U32.AND UP1, UPT, UR43, 0x12, UPT ;  /* 0x000000122b00788c */ /* 0x000fe2000bf26070 */
[C---:B------:R-:W-:Y:S01]  /*1d60*/  IMAD R11, R47.reuse, UR5, R0 ;  /* 0x000000052f0b7c24 */ /* 0x040fe2000f8e0200 */
[----:B------:R-:W-:Y:S01]  /*1d70*/  USEL UR6, URZ, 0x1, !UP0 ;  /* 0x000000013f067887 */ /* 0x000fe2000c000000 */
[----:B------:R-:W-:Y:S01]  /*1d80*/  IMAD.WIDE.U32 R2, R47, UR4, R4 ;  /* 0x000000042f027c25 */ /* 0x000fe2000f8e0004 */
[----:B------:R-:W-:Y:S01]  /*1d90*/  UIMAD.WIDE.U32 UR4, UR41, 0x38e38e39, URZ ;  /* 0x38e38e39290478a5 */ /* 0x000fe2000f8e003f */
[----:B------:R-:W-:-:S02]  /*1da0*/  ULDC.64 UR8, c[0x0][0x5c8] ;  /* 0x0001720000087ab9 */ /* 0x000fc40000000a00 */
[----:B------:R-:W-:Y:S01]  /*1db0*/  IMAD.WIDE R20, R49, 0x180, R22 ;  /* 0x0000018031147825 */ /* 0x000fe200078e0216 */
[----:B------:R-:W-:Y:S02]  /*1dc0*/  USHF.R.U32.HI UR4, URZ, 0x2, UR5 ;  /* 0x000000023f047899 */ /* 0x000fe40008011605 */
[----:B------:R-:W-:Y:S01]  /*1dd0*/  ULOP3.LUT UR40, UR40, UR6, URZ, 0x3c, !UPT ;  /* 0x0000000628287292 */ /* 0x000fe2000f8e3c3f */
[----:B------:R-:W-:Y:S01]  /*1de0*/  IMAD R13, R21, UR8, RZ ;  /* 0x00000008150d7c24 */ /* 0x000fe2000f8e02ff */
[----:B------:R-:W-:Y:S01]  /*1df0*/  UIMAD UR41, UR4, -0x12, UR41 ;  /* 0xffffffee042978a4 */ /* 0x000fe2000f8e0229 */
[----:B------:R-:W-:Y:S01]  /*1e00*/  IMAD.IADD R3, R3, 0x1, R11 ;  /* 0x0000000103037824 */ /* 0x000fe200078e020b */
[----:B------:R-:W-:Y:S01]  /*1e10*/  @UP1 ULOP3.LUT UR40, UR40, 0x1, UR4, 0x78, !UPT ;  /* 0x0000000128281892 */ /* 0x000fe2000f8e7804 */
[C---:B------:R-:W-:Y:S02]  /*1e20*/  IMAD R13, R20.reuse, UR9, R13 ;  /* 0x00000009140d7c24 */ /* 0x040fe4000f8e020d */
[----:B------:R-:W-:-:S04]  /*1e30*/  IMAD.WIDE.U32 R14, R20, UR8, R2 ;  /* 0x00000008140e7c25 */ /* 0x000fc8000f8e0002 */
[----:B------:R-:W-:Y:S01]  /*1e40*/  IMAD.MOV.U32 R0, RZ, RZ, -0x1 ;  /* 0xffffffffff007424 */ /* 0x000fe200078e00ff */
[----:B------:R-:W-:Y:S06]  /*1e50*/  @P0 BRA `(.L_x_29) ;  /* 0x0000001000700947 */ /* 0x000fec0003800000 */
[----:B-----5:R-:W-:Y:S01]  /*1e60*/  FSETP.NEU.AND P1, PT, R37, RZ, PT ;  /* 0x000000ff2500720b */ /* 0x020fe20003f2d000 */
[----:B------:R-:W-:Y:S01]  /*1e70*/  IMAD.IADD R58, R46, 0x1, -R9 ;  /* 0x000000012e3a7824 */ /* 0x000fe200078e0a09 */
[----:B------:R-:W-:Y:S01]  /*1e80*/  BSSY B0, `(.L_x_29) ;  /* 0x0000119000007945 */ /* 0x000fe20003800000 */
[----:B------:R-:W-:Y:S02]  /*1e90*/  IMAD.IADD R2, R38, 0x1, -R7 ;  /* 0x0000000126027824 */ /* 0x000fe400078e0a07 */
[----:B------:R-:W-:Y:S01]  /*1ea0*/  IMAD.IADD R59, R15, 0x1, R13 ;  /* 0x000000010f3b7824 */ /* 0x000fe200078e020d */
[----:B------:R-:W-:-:S04]  /*1eb0*/  ISETP.GT.AND P0, PT, R58, RZ, PT ;  /* 0x000000ff3a00720c */ /* 0x000fc80003f04270 */
[----:B------:R-:W-:-:S03]  /*1ec0*/  ISETP.GT.AND P2, PT, R2, RZ, P0 ;  /* 0x000000ff0200720c */ /* 0x000fc60000744270 */
[----:B------:R-:W-:Y:S10]  /*1ed0*/  @!P1 BRA `(.L_x_30) ;  /* 0x0000000c00289947 */ /* 0x000ff40003800000 */
[----:B------:R-:W0:Y:S01]  /*1ee0*/  LDC.64 R52, c[0x0][0x5b8] ;  /* 0x00016e00ff347b82 */ /* 0x000e220000000a00 */
[----:B------:R-:W-:-:S07]  /*1ef0*/  ULDC.64 UR4, c[0x0][0x5c0] ;  /* 0x0001700000047ab9 */ /* 0x000fce0000000a00 */
[----:B------:R-:W1:Y:S08]  /*1f00*/  LDC.64 R54, c[0x0][0x5b0] ;  /* 0x00016c00ff367b82 */ /* 0x000e700000000a00 */
[----:B------:R-:W2:Y:S01]  /*1f10*/  LDC.64 R56, c[0x0][0x5a8] ;  /* 0x00016a00ff387b82 */ /* 0x000ea20000000a00 */
[-C--:B0-----:R-:W-:Y:S02]  /*1f20*/  IMAD R6, R51, R52.reuse, RZ ;  /* 0x0000003433067224 */ /* 0x081fe400078e02ff */
[----:B------:R-:W-:-:S04]  /*1f30*/  IMAD.WIDE.U32 R48, R47, R52, R4 ;  /* 0x000000342f307225 */ /* 0x000fc800078e0004 */
[----:B------:R-:W-:Y:S02]  /*1f40*/  IMAD R51, R47, R53, R6 ;  /* 0x000000352f337224 */ /* 0x000fe400078e0206 */
[-C--:B-1----:R-:W-:Y:S02]  /*1f50*/  IMAD R3, R21, R54.reuse, RZ ;  /* 0x0000003615037224 */ /* 0x082fe400078e02ff */
[----:B------:R-:W-:Y:S02]  /*1f60*/  IMAD.IADD R9, R49, 0x1, R51 ;  /* 0x0000000131097824 */ /* 0x000fe400078e0233 */
[----:B------:R-:W-:Y:S02]  /*1f70*/  IMAD.MOV.U32 R8, RZ, RZ, R48 ;  /* 0x000000ffff087224 */ /* 0x000fe400078e0030 */
[C---:B------:R-:W-:Y:S02]  /*1f80*/  IMAD R53, R20.reuse, R55, R3 ;  /* 0x0000003714357224 */ /* 0x040fe400078e0203 */
[----:B------:R-:W-:-:S04]  /*1f90*/  IMAD.WIDE.U32 R6, R20, R54, R8 ;  /* 0x0000003614067225 */ /* 0x000fc800078e0008 */
[----:B------:R-:W-:Y:S01]  /*1fa0*/  IMAD.IADD R3, R7, 0x1, R53 ;  /* 0x0000000107037824 */ /* 0x000fe200078e0235 */
[----:B--2---:R-:W-:-:S04]  /*1fb0*/  LEA R10, P1, R6, R56, 0x1 ;  /* 0x00000038060a7211 */ /* 0x004fc800078208ff */
[----:B------:R-:W-:-:S05]  /*1fc0*/  LEA.HI.X R11, R6, R57, R3, 0x1, P1 ;  /* 0x00000039060b7211 */ /* 0x000fca00008f0c03 */
[----:B------:R-:W2:Y:S01]  /*1fd0*/  @P2 LDG.E.LTC128B.U16 R3, desc[UR38][R10.64] ;  /* 0x000000260a032981 */ /* 0x000ea2000c1e1520 */
[----:B------:R-:W-:Y:S01]  /*1fe0*/  IMAD.WIDE.U32 R12, R20, R54, R4 ;  /* 0x00000036140c7225 */ /* 0x000fe200078e0004 */
[----:B------:R-:W-:Y:S01]  /*1ff0*/  ISETP.GT.AND P0, PT, R2, 0x1, P0 ;  /* 0x000000010200780c */ /* 0x000fe20000704270 */
[----:B------:R-:W-:Y:S02]  /*2000*/  BSSY B1, `(.L_x_31) ;  /* 0x0000011000017945 */ /* 0x000fe40003800000 */
[----:B------:R-:W-:Y:S02]  /*2010*/  IMAD.IADD R13, R53, 0x1, R13 ;  /* 0x00000001350d7824 */ /* 0x000fe400078e020d */
[----:B------:R-:W-:-:S04]  /*2020*/  IMAD.WIDE.U32 R12, R47, R52, R12 ;  /* 0x000000342f0c7225 */ /* 0x000fc800078e000c */
[----:B------:R-:W-:Y:S02]  /*2030*/  IMAD.IADD R13, R51, 0x1, R13 ;  /* 0x00000001330d7824 */ /* 0x000fe400078e020d */
[----:B--2---:R-:W-:-:S04]  /*2040*/  IMAD.U32 R6, R3, 0x10000, RZ ;  /* 0x0001000003067824 */ /* 0x004fc800078e00ff */
[----:B------:R-:W-:Y:S01]  /*2050*/  FMUL R7, R6, R37 ;  /* 0x0000002506077220 */ /* 0x000fe20000400000 */
[----:B------:R-:W-:-:S03]  /*2060*/  LEA R6, P1, R14, UR4, 0x1 ;  /* 0x000000040e067c11 */ /* 0x000fc6000f8208ff */
[----:B------:R-:W-:Y:S01]  /*2070*/  FFMA R32, R32, R36, R7 ;  /* 0x0000002420207223 */ /* 0x000fe20000000007 */
[----:B------:R-:W-:Y:S02]  /*2080*/  LEA.HI.X R7, R14, UR5, R59, 0x1, P1 ;  /* 0x000000050e077c11 */ /* 0x000fe400088f0c3b */
[C---:B------:R-:W-:Y:S02]  /*2090*/  LEA R14, P1, R12.reuse, R56, 0x1 ;  /* 0x000000380c0e7211 */ /* 0x040fe400078208ff */
[----:B------:R-:W-:Y:S02]  /*20a0*/  F2FP.BF16.F32.PACK_AB R32, RZ, R32 ;  /* 0x00000020ff20723e */ /* 0x000fe400000010ff */
[----:B------:R-:W-:Y:S01]  /*20b0*/  LEA.HI.X R15, R12, R57, R13, 0x1, P1 ;  /* 0x000000390c0f7211 */ /* 0x000fe200008f0c0d */
[C---:B------:R-:W-:Y:S01]  /*20c0*/  IMAD.SHL.U32 R12, R54.reuse, 0x8, RZ ;  /* 0x00000008360c7824 */ /* 0x040fe200078e00ff */
[----:B------:R-:W-:Y:S01]  /*20d0*/  SHF.L.U64.HI R13, R54, 0x3, R55 ;  /* 0x00000003360d7819 */ /* 0x000fe20000010237 */
[----:B------:R0:W-:Y:S01]  /*20e0*/  @P2 STG.E.U16 desc[UR38][R6.64], R32 ;  /* 0x0000002006002986 */ /* 0x0001e2000c101526 */
[----:B------:R-:W-:Y:S05]  /*20f0*/  @!P0 BRA `(.L_x_32) ;  /* 0x0000000000048947 */ /* 0x000fea0003800000 */
[----:B------:R1:W5:Y:S02]  /*2100*/  LDG.E.LTC128B.U16 R3, desc[UR38][R14.64+0x2] ;  /* 0x000002260e037981 */ /* 0x000364000c1e1520 */
.L_x_32:
[----:B------:R-:W-:Y:S05]  /*2110*/  BSYNC B1 ;  /* 0x0000000000017941 */ /* 0x000fea0003800000 */
.L_x_31:
[----:B-----5:R-:W-:Y:S01]  /*2120*/  IMAD.U32 R8, R3, 0x10000, RZ ;  /* 0x0001000003087824 */ /* 0x020fe200078e00ff */
[----:B------:R-:W-:Y:S01]  /*2130*/  ISETP.GT.AND P1, PT, R58, 0x8, PT ;  /* 0x000000083a00780c */ /* 0x000fe20003f24270 */
[----:B------:R-:W-:Y:S01]  /*2140*/  IMAD.WIDE.U32 R12, R20, R54, R12 ;  /* 0x00000036140c7225 */ /* 0x000fe200078e000c */
[----:B------:R-:W-:Y:S03]  /*2150*/  BSSY B1, `(.L_x_33) ;  /* 0x000000d000017945 */ /* 0x000fe60003800000 */
[----:B------:R-:W-:Y:S01]  /*2160*/  FMUL R8, R8, R37 ;  /* 0x0000002508087220 */ /* 0x000fe20000400000 */
[----:B------:R-:W-:Y:S01]  /*2170*/  ISETP.GT.AND P2, PT, R2, RZ, P1 ;  /* 0x000000ff0200720c */ /* 0x000fe20000f44270 */
[----:B------:R-:W-:Y:S01]  /*2180*/  IMAD.IADD R53, R53, 0x1, R13 ;  /* 0x0000000135357824 */ /* 0x000fe200078e020d */
[----:B------:R-:W-:Y:S01]  /*2190*/  IADD3 R48, P3, R48, R12, RZ ;  /* 0x0000000c30307210 */ /* 0x000fe20007f7e0ff */
[----:B------:R-:W-:-:S04]  /*21a0*/  FFMA R8, R33, R36, R8 ;  /* 0x0000002421087223 */ /* 0x000fc80000000008 */
[----:B------:R-:W-:Y:S01]  /*21b0*/  IMAD.X R9, R53, 0x1, R9, P3 ;  /* 0x0000000135097824 */ /* 0x000fe200018e0609 */
[----:B-1----:R-:W-:Y:S02]  /*21c0*/  F2FP.BF16.F32.PACK_AB R14, RZ, R8 ;  /* 0x00000008ff0e723e */ /* 0x002fe400000010ff */
[----:B------:R-:W-:-:S03]  /*21d0*/  LEA R8, P3, R48, R56, 0x1 ;  /* 0x0000003830087211 */ /* 0x000fc600078608ff */
[----:B------:R1:W-:Y:S01]  /*21e0*/  @P0 STG.E.U16 desc[UR38][R6.64+0x2], R14 ;  /* 0x0000020e06000986 */ /* 0x0003e2000c101526 */
[----:B------:R-:W-:Y:S01]  /*21f0*/  LEA.HI.X R9, R48, R57, R9, 0x1, P3 ;  /* 0x0000003930097211 */ /* 0x000fe200018f0c09 */
[----:B------:R-:W-:Y:S08]  /*2200*/  @!P2 BRA `(.L_x_34) ;  /* 0x000000000004a947 */ /* 0x000ff00003800000 */
[----:B------:R2:W5:Y:S02]  /*2210*/  LDG.E.LTC128B.U16 R3, desc[UR38][R8.64] ;  /* 0x0000002608037981 */ /* 0x000564000c1e1520 */
.L_x_34:
[----:B------:R-:W-:Y:S05]  /*2220*/  BSYNC B1 ;  /* 0x0000000000017941 */ /* 0x000fea0003800000 */
.L_x_33:
[----:B-1---5:R-:W-:Y:S01]  /*2230*/  IMAD.U32 R14, R3, 0x10000, RZ ;  /* 0x00010000030e7824 */ /* 0x022fe200078e00ff */
[----:B------:R-:W-:Y:S01]  /*2240*/  IADD3 R12, P0, R4, R12, RZ ;  /* 0x0000000c040c7210 */ /* 0x000fe20007f1e0ff */
[----:B------:R-:W-:Y:S01]  /*2250*/  BSSY B1, `(.L_x_35) ;  /* 0x0000010000017945 */ /* 0x000fe20003800000 */
[----:B------:R-:W-:Y:S01]  /*2260*/  ISETP.GT.AND P1, PT, R2, 0x1, P1 ;  /* 0x000000010200780c */ /* 0x000fe20000f24270 */
[----:B------:R-:W-:Y:S02]  /*2270*/  FMUL R15, R14, R37 ;  /* 0x000000250e0f7220 */ /* 0x000fe40000400000 */
[----:B------:R-:W-:Y:S01]  /*2280*/  IMAD.X R13, R5, 0x1, R53, P0 ;  /* 0x00000001050d7824 */ /* 0x000fe200000e0635 */
[----:B------:R-:W-:Y:S01]  /*2290*/  LEA R4, P0, R40, R6, 0x1 ;  /* 0x0000000628047211 */ /* 0x000fe200078008ff */
[----:B------:R-:W-:Y:S01]  /*22a0*/  FFMA R15, R34, R36, R15 ;  /* 0x00000024220f7223 */ /* 0x000fe2000000000f */
[----:B------:R-:W-:Y:S02]  /*22b0*/  IMAD.WIDE.U32 R12, R47, R52, R12 ;  /* 0x000000342f0c7225 */ /* 0x000fe400078e000c */
[----:B------:R-:W-:-:S02]  /*22c0*/  LEA.HI.X R5, R40, R7, R43, 0x1, P0 ;  /* 0x0000000728057211 */ /* 0x000fc400000f0c2b */
[----:B------:R-:W-:Y:S01]  /*22d0*/  F2FP.BF16.F32.PACK_AB R15, RZ, R15 ;  /* 0x0000000fff0f723e */ /* 0x000fe200000010ff */
[----:B------:R-:W-:Y:S01]  /*22e0*/  IMAD.IADD R13, R51, 0x1, R13 ;  /* 0x00000001330d7824 */ /* 0x000fe200078e020d */
[C---:B------:R-:W-:Y:S02]  /*22f0*/  LEA R14, P0, R12.reuse, R56, 0x1 ;  /* 0x000000380c0e7211 */ /* 0x040fe400078008ff */
[----:B------:R-:W-:Y:S02]  /*2300*/  PRMT R20, R15, 0x7610, R20 ;  /* 0x000076100f147816 */ /* 0x000fe40000000014 */
[----:B------:R-:W-:-:S03]  /*2310*/  LEA.HI.X R15, R12, R57, R13, 0x1, P0 ;  /* 0x000000390c0f7211 */ /* 0x000fc600000f0c0d */
[----:B------:R1:W-:Y:S01]  /*2320*/  @P2 STG.E.U16 desc[UR38][R4.64], R20 ;  /* 0x0000001404002986 */ /* 0x0003e2000c101526 */
[----:B------:R-:W-:Y:S05]  /*2330*/  @!P1 BRA `(.L_x_36) ;  /* 0x0000000000049947 */ /* 0x000fea0003800000 */
[----:B------:R3:W5:Y:S02]  /*2340*/  LDG.E.LTC128B.U16 R3, desc[UR38][R14.64+0x2] ;  /* 0x000002260e037981 */ /* 0x000764000c1e1520 */
.L_x_36:
[----:B------:R-:W-:Y:S05]  /*2350*/  BSYNC B1 ;  /* 0x0000000000017941 */ /* 0x000fea0003800000 */
.L_x_35:
[----:B-----5:R-:W-:Y:S01]  /*2360*/  IMAD.U32 R12, R3, 0x10000, RZ ;  /* 0x00010000030c7824 */ /* 0x020fe200078e00ff */
[----:B------:R-:W-:Y:S01]  /*2370*/  ISETP.GT.AND P0, PT, R58, 0x80, PT ;  /* 0x000000803a00780c */ /* 0x000fe20003f04270 */
[----:B------:R-:W-:Y:S01]  /*2380*/  IMAD.SHL.U32 R33, R54, 0x100, RZ ;  /* 0x0000010036217824 */ /* 0x000fe200078e00ff */
[----:B------:R-:W-:Y:S01]  /*2390*/  BSSY B1, `(.L_x_37) ;  /* 0x000000c000017945 */ /* 0x000fe20003800000 */
[----:B------:R-:W-:Y:S01]  /*23a0*/  FMUL R12, R12, R37 ;  /* 0x000000250c0c7220 */ /* 0x000fe20000400000 */
[----:B------:R-:W-:-:S03]  /*23b0*/  ISETP.GT.AND P2, PT, R2, RZ, P0 ;  /* 0x000000ff0200720c */ /* 0x000fc60000744270 */
[----:B------:R-:W-:Y:S01]  /*23c0*/  FFMA R12, R35, R36, R12 ;  /* 0x00000024230c7223 */ /* 0x000fe2000000000c */
[----:B------:R-:W-:-:S04]  /*23d0*/  SHF.L.U64.HI R35, R54, 0x8, R55 ;  /* 0x0000000836237819 */ /* 0x000fc80000010237 */
[----:B------:R-:W-:Y:S02]  /*23e0*/  F2FP.BF16.F32.PACK_AB R13, RZ, R12 ;  /* 0x0000000cff0d723e */ /* 0x000fe400000010ff */
[----:B------:R-:W-:Y:S02]  /*23f0*/  IADD3 R12, P3, R33, R10, RZ ;  /* 0x0000000a210c7210 */ /* 0x000fe40007f7e0ff */
[----:B---3--:R-:W-:-:S03]  /*2400*/  PRMT R14, R13, 0x7610, R14 ;  /* 0x000076100d0e7816 */ /* 0x008fc6000000000e */
[----:B------:R-:W-:Y:S02]  /*2410*/  IMAD.X R13, R35, 0x1, R11, P3 ;  /* 0x00000001230d7824 */ /* 0x000fe400018e060b */
[----:B------:R3:W-:Y:S01]  /*2420*/  @P1 STG.E.U16 desc[UR38][R4.64+0x2], R14 ;  /* 0x0000020e04001986 */ /* 0x0007e2000c101526 */
[----:B------:R-:W-:Y:S05]  /*2430*/  @!P2 BRA `(.L_x_38) ;  /* 0x000000000004a947 */ /* 0x000fea0003800000 */
[----:B------:R4:W5:Y:S02]  /*2440*/  LDG.E.LTC128B.U16 R3, desc[UR38][R12.64] ;  /* 0x000000260c037981 */ /* 0x000964000c1e1520 */
.L_x_38:
[----:B------:R-:W-:Y:S05]  /*2450*/  BSYNC B1 ;  /* 0x0000000000017941 */ /* 0x000fea0003800000 */
.L_x_37:
[----:B---3-5:R-:W-:Y:S01]  /*2460*/  IMAD.U32 R14, R3, 0x10000, RZ ;  /* 0x00010000030e7824 */ /* 0x028fe200078e00ff */
[----:B------:R-:W-:Y:S01]  /*2470*/  ISETP.GT.AND P0, PT, R2, 0x1, P0 ;  /* 0x000000010200780c */ /* 0x000fe20000704270 */
[----:B------:R-:W-:Y:S01]  /*2480*/  BSSY B1, `(.L_x_39) ;  /* 0x000000c000017945 */ /* 0x000fe20003800000 */
[----:B------:R-:W-:Y:S01]  /*2490*/  LOP3.LUT R21, R33, 0x2, RZ, 0xfc, !PT ;  /* 0x0000000221157812 */ /* 0x000fe200078efcff */
[----:B------:R-:W-:Y:S01]  /*24a0*/  FMUL R15, R14, R37 ;  /* 0x000000250e0f7220 */ /* 0x000fe20000400000 */
[----:B------:R-:W-:-:S03]  /*24b0*/  IADD3 R14, P1, R6, R39, RZ ;  /* 0x00000027060e7210 */ /* 0x000fc60007f3e0ff */
[----:B------:R-:W-:-:S05]  /*24c0*/  FFMA R15, R28, R36, R15 ;  /* 0x000000241c0f7223 */ /* 0x000fca000000000f */
[----:B-1----:R-:W-:Y:S01]  /*24d0*/  F2FP.BF16.F32.PACK_AB R20, RZ, R15 ;  /* 0x0000000fff14723e */ /* 0x002fe200000010ff */
[----:B------:R-:W-:Y:S01]  /*24e0*/  IMAD.X R15, R7, 0x1, R41, P1 ;  /* 0x00000001070f7824 */ /* 0x000fe200008e0629 */
[----:B------:R-:W-:-:S04]  /*24f0*/  IADD3 R10, P1, R21, R10, RZ ;  /* 0x0000000a150a7210 */ /* 0x000fc80007f3e0ff */
[----:B------:R1:W-:Y:S01]  /*2500*/  @P2 STG.E.U16 desc[UR38][R14.64], R20 ;  /* 0x000000140e002986 */ /* 0x0003e2000c101526 */
[----:B------:R-:W-:Y:S01]  /*2510*/  IMAD.X R11, R35, 0x1, R11, P1 ;  /* 0x00000001230b7824 */ /* 0x000fe200008e060b */
[----:B------:R-:W-:Y:S07]  /*2520*/  @!P0 BRA `(.L_x_40) ;  /* 0x0000000000048947 */ /* 0x000fee0003800000 */
[----:B------:R3:W5:Y:S02]  /*2530*/  LDG.E.LTC128B.U16 R3, desc[UR38][R10.64] ;  /* 0x000000260a037981 */ /* 0x000764000c1e1520 */
.L_x_40:
[----:B------:R-:W-:Y:S05]  /*2540*/  BSYNC B1 ;  /* 0x0000000000017941 */ /* 0x000fea0003800000 */
.L_x_39:
[----:B---3-5:R-:W-:Y:S01]  /*2550*/  IMAD.U32 R10, R3, 0x10000, RZ ;  /* 0x00010000030a7824 */ /* 0x028fe200078e00ff */
[----:B0-----:R-:W-:Y:S01]  /*2560*/  IADD3 R6, P3, R6, R45, RZ ;  /* 0x0000002d06067210 */ /* 0x001fe20007f7e0ff */
[----:B------:R-:W-:Y:S01]  /*2570*/  BSSY B1, `(.L_x_41) ;  /* 0x000000d000017945 */ /* 0x000fe20003800000 */
[----:B------:R-:W-:Y:S01]  /*2580*/  ISETP.GT.AND P1, PT, R58, 0x88, PT ;  /* 0x000000883a00780c */ /* 0x000fe20003f24270 */
[----:B------:R-:W-:Y:S02]  /*2590*/  FMUL R10, R10, R37 ;  /* 0x000000250a0a7220 */ /* 0x000fe40000400000 */
[----:B------:R-:W-:Y:S01]  /*25a0*/  IMAD.X R7, R7, 0x1, R41, P3 ;  /* 0x0000000107077824 */ /* 0x000fe200018e0629 */
[----:B------:R-:W-:Y:S01]  /*25b0*/  ISETP.GT.AND P2, PT, R2, RZ, P1 ;  /* 0x000000ff0200720c */ /* 0x000fe20000f44270 */
[----:B------:R-:W-:-:S05]  /*25c0*/  FFMA R10, R29, R36, R10 ;  /* 0x000000241d0a7223 */ /* 0x000fca000000000a */
[----:B------:R-:W-:Y:S02]  /*25d0*/  F2FP.BF16.F32.PACK_AB R11, RZ, R10 ;  /* 0x0000000aff0b723e */ /* 0x000fe400000010ff */
[----:B------:R-:W-:Y:S02]  /*25e0*/  IADD3 R10, P3, R33, R8, RZ ;  /* 0x00000008210a7210 */ /* 0x000fe40007f7e0ff */
[----:B-1----:R-:W-:-:S03]  /*25f0*/  PRMT R20, R11, 0x7610, R20 ;  /* 0x000076100b147816 */ /* 0x002fc60000000014 */
[----:B------:R-:W-:Y:S02]  /*2600*/  IMAD.X R11, R35, 0x1, R9, P3 ;  /* 0x00000001230b7824 */ /* 0x000fe400018e0609 */
[----:B------:R0:W-:Y:S01]  /*2610*/  @P0 STG.E.U16 desc[UR38][R6.64], R20 ;  /* 0x0000001406000986 */ /* 0x0001e2000c101526 */
[----:B------:R-:W-:Y:S05]  /*2620*/  @!P2 BRA `(.L_x_42) ;  /* 0x000000000004a947 */ /* 0x000fea0003800000 */
[----:B------:R1:W5:Y:S02]  /*2630*/  LDG.E.LTC128B.U16 R3, desc[UR38][R10.64] ;  /* 0x000000260a037981 */ /* 0x000364000c1e1520 */
.L_x_42:
[----:B------:R-:W-:Y:S05]  /*2640*/  BSYNC B1 ;  /* 0x0000000000017941 */ /* 0x000fea0003800000 */
.L_x_41:
[----:B0----5:R-:W-:Y:S01]  /*2650*/  IMAD.U32 R6, R3, 0x10000, RZ ;  /* 0x0001000003067824 */ /* 0x021fe200078e00ff */
[----:B------:R-:W-:Y:S01]  /*2660*/  ISETP.GT.AND P0, PT, R2, 0x1, P1 ;  /* 0x000000010200780c */ /* 0x000fe20000f04270 */
[----:B------:R-:W-:Y:S01]  /*2670*/  BSSY B1, `(.L_x_43) ;  /* 0x000000b000017945 */ /* 0x000fe20003800000 */
[----:B--2---:R-:W-:Y:S01]  /*2680*/  IADD3 R8, P1, R21, R8, RZ ;  /* 0x0000000815087210 */ /* 0x004fe20007f3e0ff */
[----:B------:R-:W-:Y:S01]  /*2690*/  FMUL R7, R6, R37 ;  /* 0x0000002506077220 */ /* 0x000fe20000400000 */
[----:B------:R-:W-:-:S03]  /*26a0*/  IADD3 R6, P3, R4, R39, RZ ;  /* 0x0000002704067210 */ /* 0x000fc60007f7e0ff */
[----:B------:R-:W-:Y:S01]  /*26b0*/  FFMA R7, R30, R36, R7 ;  /* 0x000000241e077223 */ /* 0x000fe20000000007 */
[----:B------:R-:W-:-:S04]  /*26c0*/  IMAD.X R9, R35, 0x1, R9, P1 ;  /* 0x0000000123097824 */ /* 0x000fc800008e0609 */
[----:B------:R-:W-:Y:S01]  /*26d0*/  F2FP.BF16.F32.PACK_AB R20, RZ, R7 ;  /* 0x00000007ff14723e */ /* 0x000fe200000010ff */
[----:B------:R-:W-:-:S05]  /*26e0*/  IMAD.X R7, R5, 0x1, R41, P3 ;  /* 0x0000000105077824 */ /* 0x000fca00018e0629 */
[----:B------:R0:W-:Y:S01]  /*26f0*/  @P2 STG.E.U16 desc[UR38][R6.64], R20 ;  /* 0x0000001406002986 */ /* 0x0001e2000c101526 */
[----:B------:R-:W-:Y:S05]  /*2700*/  @!P0 BRA `(.L_x_44) ;  /* 0x0000000000048947 */ /* 0x000fea0003800000 */
[----:B------:R2:W5:Y:S02]  /*2710*/  LDG.E.LTC128B.U16 R3, desc[UR38][R8.64] ;  /* 0x0000002608037981 */ /* 0x000564000c1e1520 */
.L_x_44:
[----:B------:R-:W-:Y:S05]  /*2720*/  BSYNC B1 ;  /* 0x0000000000017941 */ /* 0x000fea0003800000 */
.L_x_43:
[----:B--2--5:R-:W-:Y:S01]  /*2730*/  IMAD.U32 R8, R3, 0x10000, RZ ;  /* 0x0001000003087824 */ /* 0x024fe200078e00ff */
[----:B------:R-:W-:Y:S01]  /*2740*/  IADD3 R4, P3, R4, R45, RZ ;  /* 0x0000002d04047210 */ /* 0x000fe20007f7e0ff */
[----:B------:R-:W-:Y:S01]  /*2750*/  BSSY B1, `(.L_x_45) ;  /* 0x000000c000017945 */ /* 0x000fe20003800000 */
[----:B------:R-:W-:Y:S01]  /*2760*/  ISETP.GT.AND P1, PT, R58, 0x100, PT ;  /* 0x000001003a00780c */ /* 0x000fe20003f24270 */
[----:B------:R-:W-:Y:S02]  /*2770*/  FMUL R8, R8, R37 ;  /* 0x0000002508087220 */ /* 0x000fe40000400000 */
[----:B------:R-:W-:Y:S01]  /*2780*/  IMAD.X R5, R5, 0x1, R41, P3 ;  /* 0x0000000105057824 */ /* 0x000fe200018e0629 */
[----:B------:R-:W-:Y:S01]  /*2790*/  ISETP.GT.AND P2, PT, R2, RZ, P1 ;  /* 0x000000ff0200720c */ /* 0x000fe20000f44270 */
[----:B------:R-:W-:-:S05]  /*27a0*/  FFMA R8, R31, R36, R8 ;  /* 0x000000241f087223 */ /* 0x000fca0000000008 */
[----:B------:R-:W-:-:S05]  /*27b0*/  F2FP.BF16.F32.PACK_AB R8, RZ, R8 ;  /* 0x00000008ff08723e */ /* 0x000fca00000010ff */
[----:B------:R2:W-:Y:S02]  /*27c0*/  @P0 STG.E.U16 desc[UR38][R4.64], R8 ;  /* 0x0000000804000986 */ /* 0x0005e4000c101526 */
[----:B------:R-:W-:Y:S05]  /*27d0*/  @!P2 BRA `(.L_x_46) ;  /* 0x00000000000ca947 */ /* 0x000fea0003800000 */
[----:B--2---:R-:W-:-:S05]  /*27e0*/  IADD3 R4, P0, R12, R33, RZ ;  /* 0x000000210c047210 */ /* 0x004fca0007f1e0ff */
[----:B------:R-:W-:-:S05]  /*27f0*/  IMAD.X R5, R13, 0x1, R35, P0 ;  /* 0x000000010d057824 */ /* 0x000fca00000e0623 */
[----:B------:R3:W5:Y:S03]  /*2800*/  LDG.E.LTC128B.U16 R3, desc[UR38][R4.64] ;  /* 0x0000002604037981 */ /* 0x000766000c1e1520 */
.L_x_46:
[----:B------:R-:W-:Y:S05]  /*2810*/  BSYNC B1 ;  /* 0x0000000000017941 */ /* 0x000fea0003800000 */
.L_x_45:
[----:B--23-5:R-:W-:Y:S01]  /*2820*/  IMAD.U32 R4, R3, 0x10000, RZ ;  /* 0x0001000003047824 */ /* 0x02cfe200078e00ff */
[----:B------:R-:W-:Y:S01]  /*2830*/  ISETP.GT.AND P0, PT, R2, 0x1, P1 ;  /* 0x000000010200780c */ /* 0x000fe20000f04270 */
[----:B------:R-:W-:Y:S01]  /*2840*/  BSSY B1, `(.L_x_47) ;  /* 0x000000c000017945 */ /* 0x000fe20003800000 */
[----:B------:R-:W-:Y:S01]  /*2850*/  IADD3 R8, P1, R21, R12, RZ ;  /* 0x0000000c15087210 */ /* 0x000fe20007f3e0ff */
[----:B------:R-:W-:Y:S01]  /*2860*/  FMUL R5, R4, R37 ;  /* 0x0000002504057220 */ /* 0x000fe20000400000 */
[----:B------:R-:W-:-:S03]  /*2870*/  IADD3 R4, P3, R14, R39, RZ ;  /* 0x000000270e047210 */ /* 0x000fc60007f7e0ff */
[----:B------:R-:W-:-:S05]  /*2880*/  FFMA R5, R24, R36, R5 ;  /* 0x0000002418057223 */ /* 0x000fca0000000005 */
[----:B------:R-:W-:Y:S01]  /*2890*/  F2FP.BF16.F32.PACK_AB R9, RZ, R5 ;  /* 0x00000005ff09723e */ /* 0x000fe200000010ff */
[----:B------:R-:W-:-:S03]  /*28a0*/  IMAD.X R5, R15, 0x1, R41, P3 ;  /* 0x000000010f057824 */ /* 0x000fc600018e0629 */
[----:B----4-:R-:W-:Y:S01]  /*28b0*/  PRMT R12, R9, 0x7610, R12 ;  /* 0x00007610090c7816 */ /* 0x010fe2000000000c */
[----:B------:R-:W-:-:S04]  /*28c0*/  IMAD.X R9, R13, 0x1, R35, P1 ;  /* 0x000000010d097824 */ /* 0x000fc800008e0623 */
[----:B------:R2:W-:Y:S01]  /*28d0*/  @P2 STG.E.U16 desc[UR38][R4.64], R12 ;  /* 0x0000000c04002986 */ /* 0x0005e2000c101526 */
[----:B------:R-:W-:Y:S05]  /*28e0*/  @!P0 BRA `(.L_x_48) ;  /* 0x0000000000048947 */ /* 0x000fea0003800000 */
[----:B------:R3:W5:Y:S02]  /*28f0*/  LDG.E.LTC128B.U16 R3, desc[UR38][R8.64] ;  /* 0x0000002608037981 */ /* 0x000764000c1e1520 */
.L_x_48:
[----:B------:R-:W-:Y:S05]  /*2900*/  BSYNC B1 ;  /* 0x0000000000017941 */ /* 0x000fea0003800000 */
.L_x_47:
[C---:B--2--5:R-:W-:Y:S01]  /*2910*/  IMAD.U32 R4, R3.reuse, 0x10000, RZ ;  /* 0x0001000003047824 */ /* 0x064fe200078e00ff */
[----:B------:R-:W-:Y:S01]  /*2920*/  ISETP.GT.AND P1, PT, R58, 0x108, PT ;  /* 0x000001083a00780c */ /* 0x000fe20003f24270 */
[----:B------:R-:W-:Y:S01]  /*2930*/  BSSY B1, `(.L_x_49) ;  /* 0x000000d000017945 */ /* 0x000fe20003800000 */
[----:B---3--:R-:W-:Y:S01]  /*2940*/  PRMT R8, R3, 0x7610, R8 ;  /* 0x0000761003087816 */ /* 0x008fe20000000008 */
[----:B------:R-:W-:Y:S01]  /*2950*/  FMUL R4, R4, R37 ;  /* 0x0000002504047220 */ /* 0x000fe20000400000 */
[----:B------:R-:W-:-:S03]  /*2960*/  ISETP.GT.AND P3, PT, R2, RZ, P1 ;  /* 0x000000ff0200720c */ /* 0x000fc60000f64270 */
[----:B------:R-:W-:Y:S01]  /*2970*/  FFMA R25, R25, R36, R4 ;  /* 0x0000002419197223 */ /* 0x000fe20000000004 */
[----:B------:R-:W-:-:S04]  /*2980*/  IADD3 R4, P2, R14, R45, RZ ;  /* 0x0000002d0e047210 */ /* 0x000fc80007f5e0ff */
[----:B------:R-:W-:Y:S01]  /*2990*/  F2FP.BF16.F32.PACK_AB R25, RZ, R25 ;  /* 0x00000019ff19723e */ /* 0x000fe200000010ff */
[----:B------:R-:W-:-:S05]  /*29a0*/  IMAD.X R5, R15, 0x1, R41, P2 ;  /* 0x000000010f057824 */ /* 0x000fca00010e0629 */
[----:B------:R2:W-:Y:S01]  /*29b0*/  @P0 STG.E.U16 desc[UR38][R4.64], R25 ;  /* 0x0000001904000986 */ /* 0x0005e2000c101526 */
[----:B------:R-:W-:Y:S05]  /*29c0*/  @!P3 BRA `(.L_x_50) ;  /* 0x00000000000cb947 */ /* 0x000fea0003800000 */
[----:B--2---:R-:W-:-:S05]  /*29d0*/  IADD3 R4, P0, R10, R33, RZ ;  /* 0x000000210a047210 */ /* 0x004fca0007f1e0ff */
[----:B------:R-:W-:-:S05]  /*29e0*/  IMAD.X R5, R11, 0x1, R35, P0 ;  /* 0x000000010b057824 */ /* 0x000fca00000e0623 */
[----:B------:R3:W5:Y:S03]  /*29f0*/  LDG.E.LTC128B.U16 R8, desc[UR38][R4.64] ;  /* 0x0000002604087981 */ /* 0x000766000c1e1520 */
.L_x_50:
[----:B------:R-:W-:Y:S05]  /*2a00*/  BSYNC B1 ;  /* 0x0000000000017941 */ /* 0x000fea0003800000 */
.L_x_49:
[----:B--23-5:R-:W-:Y:S01]  /*2a10*/  IMAD.U32 R4, R8, 0x10000, RZ ;  /* 0x0001000008047824 */ /* 0x02cfe200078e00ff */
[----:B------:R-:W-:Y:S01]  /*2a20*/  ISETP.GT.AND P1, PT, R2, 0x1, P1 ;  /* 0x000000010200780c */ /* 0x000fe20000f24270 */
[----:B------:R-:W-:Y:S02]  /*2a30*/  BSSY B1, `(.L_x_51) ;  /* 0x000000b000017945 */ /* 0x000fe40003800000 */
[----:B------:R-:W-:Y:S01]  /*2a40*/  FMUL R3, R4, R37 ;  /* 0x0000002504037220 */ /* 0x000fe20000400000 */
[----:B------:R-:W-:-:S03]  /*2a50*/  IADD3 R4, P0, R6, R39, RZ ;  /* 0x0000002706047210 */ /* 0x000fc60007f1e0ff */
[----:B------:R-:W-:Y:S02]  /*2a60*/  FFMA R3, R26, R36, R3 ;  /* 0x000000241a037223 */ /* 0x000fe40000000003 */
[----:B------:R-:W-:Y:S01]  /*2a70*/  IMAD.X R5, R7, 0x1, R41, P0 ;  /* 0x0000000107057824 */ /* 0x000fe200000e0629 */
[----:B------:R-:W-:Y:S02]  /*2a80*/  IADD3 R2, P0, R10, R21, RZ ;  /* 0x000000150a027210 */ /* 0x000fe40007f1e0ff */
[----:B------:R-:W-:-:S05]  /*2a90*/  F2FP.BF16.F32.PACK_AB R3, RZ, R3 ;  /* 0x00000003ff03723e */ /* 0x000fca00000010ff */
[----:B------:R2:W-:Y:S02]  /*2aa0*/  @P3 STG.E.U16 desc[UR38][R4.64], R3 ;  /* 0x0000000304003986 */ /* 0x0005e4000c101526 */
[----:B--2---:R-:W-:Y:S01]  /*2ab0*/  IMAD.X R3, R11, 0x1, R35, P0 ;  /* 0x000000010b037824 */ /* 0x004fe200000e0623 */
[----:B------:R-:W-:Y:S06]  /*2ac0*/  @!P1 BRA `(.L_x_52) ;  /* 0x0000000000049947 */ /* 0x000fec0003800000 */
[----:B------:R2:W5:Y:S02]  /*2ad0*/  LDG.E.LTC128B.U16 R8, desc[UR38][R2.64] ;  /* 0x0000002602087981 */ /* 0x000564000c1e1520 */
.L_x_52:
[----:B------:R-:W-:Y:S05]  /*2ae0*/  BSYNC B1 ;  /* 0x0000000000017941 */ /* 0x000fea0003800000 */
.L_x_51:
[----:B------:R-:W-:Y:S05]  /*2af0*/  @!P1 BRA `(.L_x_53) ;  /* 0x0000000400449947 */ /* 0x000fea0003800000 */
[----:B-----5:R-:W-:Y:S01]  /*2b00*/  IMAD.U32 R8, R8, 0x10000, RZ ;  /* 0x0001000008087824 */ /* 0x020fe200078e00ff */
[----:B--2---:R-:W-:-:S03]  /*2b10*/  IADD3 R2, P0, R6, R45, RZ ;  /* 0x0000002d06027210 */ /* 0x004fc60007f1e0ff */
[----:B------:R-:W-:Y:S02]  /*2b20*/  FMUL R8, R8, R37 ;  /* 0x0000002508087220 */ /* 0x000fe40000400000 */
[----:B------:R-:W-:Y:S02]  /*2b30*/  IMAD.X R3, R7, 0x1, R41, P0 ;  /* 0x0000000107037824 */ /* 0x000fe400000e0629 */
[----:B------:R-:W-:-:S05]  /*2b40*/  FFMA R8, R27, R36, R8 ;  /* 0x000000241b087223 */ /* 0x000fca0000000008 */
[----:B------:R-:W-:-:S05]  /*2b50*/  F2FP.BF16.F32.PACK_AB R8, RZ, R8 ;  /* 0x00000008ff08723e */ /* 0x000fca00000010ff */
[----:B------:R4:W-:Y:S01]  /*2b60*/  STG.E.U16 desc[UR38][R2.64], R8 ;  /* 0x0000000802007986 */ /* 0x0009e2000c101526 */
[----:B------:R-:W-:Y:S05]  /*2b70*/  BRA `(.L_x_53) ;  /* 0x0000000400247947 */ /* 0x000fea0003800000 */
.L_x_30:
[----:B------:R-:W-:Y:S01]  /*2b80*/  ULDC.64 UR4, c[0x0][0x5c0] ;  /* 0x0001700000047ab9 */ /* 0x000fe20000000a00 */
[-C--:B------:R-:W-:Y:S01]  /*2b90*/  FMUL R32, R32, R36.reuse ;  /* 0x0000002420207220 */ /* 0x080fe20000400000 */
[----:B------:R-:W-:Y:S01]  /*2ba0*/  LEA R4, P1, R14, UR4, 0x1 ;  /* 0x000000040e047c11 */ /* 0x000fe2000f8208ff */
[-C--:B------:R-:W-:Y:S01]  /*2bb0*/  FMUL R33, R33, R36.reuse ;  /* 0x0000002421217220 */ /* 0x080fe20000400000 */
[-C--:B------:R-:W-:Y:S01]  /*2bc0*/  FMUL R34, R34, R36.reuse ;  /* 0x0000002422227220 */ /* 0x080fe20000400000 */
[----:B------:R-:W-:Y:S01]  /*2bd0*/  FMUL R35, R35, R36 ;  /* 0x0000002423237220 */ /* 0x000fe20000400000 */
[----:B------:R-:W-:Y:S01]  /*2be0*/  F2FP.BF16.F32.PACK_AB R32, RZ, R32 ;  /* 0x00000020ff20723e */ /* 0x000fe200000010ff */
[-C--:B------:R-:W-:Y:S01]  /*2bf0*/  FMUL R28, R28, R36.reuse ;  /* 0x000000241c1c7220 */ /* 0x080fe20000400000 */
[----:B------:R-:W-:Y:S01]  /*2c00*/  LEA.HI.X R5, R14, UR5, R59, 0x1, P1 ;  /* 0x000000050e057c11 */ /* 0x000fe200088f0c3b */
[-C--:B------:R-:W-:Y:S01]  /*2c10*/  FMUL R29, R29, R36.reuse ;  /* 0x000000241d1d7220 */ /* 0x080fe20000400000 */
[----:B------:R-:W-:Y:S01]  /*2c20*/  ISETP.GT.AND P1, PT, R2, 0x1, P0 ;  /* 0x000000010200780c */ /* 0x000fe20000724270 */
[----:B------:R-:W-:Y:S01]  /*2c30*/  FMUL R30, R30, R36 ;  /* 0x000000241e1e7220 */ /* 0x000fe20000400000 */
[----:B------:R-:W-:Y:S01]  /*2c40*/  ISETP.GT.AND P0, PT, R58, 0x8, PT ;  /* 0x000000083a00780c */ /* 0x000fe20003f04270 */
[----:B------:R-:W-:Y:S01]  /*2c50*/  @P2 STG.E.U16 desc[UR38][R4.64], R32 ;  /* 0x0000002004002986 */ /* 0x000fe2000c101526 */
[----:B------:R-:W-:Y:S01]  /*2c60*/  LEA R6, P3, R40, R4, 0x1 ;  /* 0x0000000428067211 */ /* 0x000fe200078608ff */
[-C--:B------:R-:W-:Y:S01]  /*2c70*/  FMUL R31, R31, R36.reuse ;  /* 0x000000241f1f7220 */ /* 0x080fe20000400000 */
[----:B------:R-:W-:Y:S01]  /*2c80*/  ISETP.GT.AND P2, PT, R2, RZ, P0 ;  /* 0x000000ff0200720c */ /* 0x000fe20000744270 */
[-C--:B------:R-:W-:Y:S01]  /*2c90*/  FMUL R24, R24, R36.reuse ;  /* 0x0000002418187220 */ /* 0x080fe20000400000 */
[----:B------:R-:W-:Y:S01]  /*2ca0*/  LEA.HI.X R7, R40, R5, R43, 0x1, P3 ;  /* 0x0000000528077211 */ /* 0x000fe200018f0c2b */
[-C--:B------:R-:W-:Y:S01]  /*2cb0*/  FMUL R25, R25, R36.reuse ;  /* 0x0000002419197220 */ /* 0x080fe20000400000 */
[----:B------:R-:W-:Y:S01]  /*2cc0*/  ISETP.GT.AND P3, PT, R58, 0x80, PT ;  /* 0x000000803a00780c */ /* 0x000fe20003f64270 */
[-C--:B------:R-:W-:Y:S01]  /*2cd0*/  FMUL R26, R26, R36.reuse ;  /* 0x000000241a1a7220 */ /* 0x080fe20000400000 */
[----:B------:R-:W-:Y:S01]  /*2ce0*/  F2FP.BF16.F32.PACK_AB R33, RZ, R33 ;  /* 0x00000021ff21723e */ /* 0x000fe200000010ff */
[----:B------:R-:W-:Y:S01]  /*2cf0*/  FMUL R27, R27, R36 ;  /* 0x000000241b1b7220 */ /* 0x000fe20000400000 */
[----:B------:R-:W-:-:S02]  /*2d00*/  ISETP.GT.AND P0, PT, R2, 0x1, P0 ;  /* 0x000000010200780c */ /* 0x000fc40000704270 */
[----:B------:R-:W-:Y:S01]  /*2d10*/  IADD3 R8, P4, R4, R39, RZ ;  /* 0x0000002704087210 */ /* 0x000fe20007f9e0ff */
[----:B------:R0:W-:Y:S01]  /*2d20*/  @P1 STG.E.U16 desc[UR38][R4.64+0x2], R33 ;  /* 0x0000022104001986 */ /* 0x0001e2000c101526 */
[----:B------:R-:W-:Y:S02]  /*2d30*/  ISETP.GT.AND P5, PT, R2, RZ, P3 ;  /* 0x000000ff0200720c */ /* 0x000fe40001fa4270 */
[----:B------:R-:W-:Y:S01]  /*2d40*/  F2FP.BF16.F32.PACK_AB R34, RZ, R34 ;  /* 0x00000022ff22723e */ /* 0x000fe200000010ff */
[----:B------:R-:W-:Y:S01]  /*2d50*/  IMAD.X R9, R5, 0x1, R41, P4 ;  /* 0x0000000105097824 */ /* 0x000fe200020e0629 */
[----:B------:R-:W-:Y:S02]  /*2d60*/  F2FP.BF16.F32.PACK_AB R35, RZ, R35 ;  /* 0x00000023ff23723e */ /* 0x000fe400000010ff */
[----:B------:R-:W-:Y:S01]  /*2d70*/  F2FP.BF16.F32.PACK_AB R28, RZ, R28 ;  /* 0x0000001cff1c723e */ /* 0x000fe200000010ff */
[----:B------:R-:W-:Y:S01]  /*2d80*/  @P2 STG.E.U16 desc[UR38][R6.64], R34 ;  /* 0x0000002206002986 */ /* 0x000fe2000c101526 */
[----:B------:R-:W-:-:S02]  /*2d90*/  ISETP.GT.AND P2, PT, R58, 0x88, PT ;  /* 0x000000883a00780c */ /* 0x000fc40003f44270 */
[----:B------:R-:W-:Y:S01]  /*2da0*/  ISETP.GT.AND P3, PT, R2, 0x1, P3 ;  /* 0x000000010200780c */ /* 0x000fe20001f64270 */
[----:B------:R1:W-:Y:S01]  /*2db0*/  @P0 STG.E.U16 desc[UR38][R6.64+0x2], R35 ;  /* 0x0000022306000986 */ /* 0x0003e2000c101526 */
[----:B0-----:R-:W-:Y:S02]  /*2dc0*/  IADD3 R4, P4, R4, R45, RZ ;  /* 0x0000002d04047210 */ /* 0x001fe40007f9e0ff */
[----:B------:R-:W-:Y:S01]  /*2dd0*/  F2FP.BF16.F32.PACK_AB R29, RZ, R29 ;  /* 0x0000001dff1d723e */ /* 0x000fe200000010ff */
[----:B------:R0:W-:Y:S01]  /*2de0*/  @P5 STG.E.U16 desc[UR38][R8.64], R28 ;  /* 0x0000001c08005986 */ /* 0x0001e2000c101526 */
[----:B------:R-:W-:Y:S01]  /*2df0*/  IADD3 R10, P5, R6, R39, RZ ;  /* 0x00000027060a7210 */ /* 0x000fe20007fbe0ff */
[--C-:B------:R-:W-:Y:S01]  /*2e00*/  IMAD.X R5, R5, 0x1, R41.reuse, P4 ;  /* 0x0000000105057824 */ /* 0x100fe200020e0629 */
[----:B------:R-:W-:Y:S02]  /*2e10*/  ISETP.GT.AND P4, PT, R2, RZ, P2 ;  /* 0x000000ff0200720c */ /* 0x000fe40001784270 */
[----:B------:R-:W-:Y:S01]  /*2e20*/  ISETP.GT.AND P1, PT, R58, 0x100, PT ;  /* 0x000001003a00780c */ /* 0x000fe20003f24270 */
[----:B------:R-:W-:Y:S01]  /*2e30*/  IMAD.X R11, R7, 0x1, R41, P5 ;  /* 0x00000001070b7824 */ /* 0x000fe200028e0629 */
[----:B------:R-:W-:Y:S01]  /*2e40*/  F2FP.BF16.F32.PACK_AB R30, RZ, R30 ;  /* 0x0000001eff1e723e */ /* 0x000fe200000010ff */
[----:B------:R2:W-:Y:S01]  /*2e50*/  @P3 STG.E.U16 desc[UR38][R4.64], R29 ;  /* 0x0000001d04003986 */ /* 0x0005e2000c101526 */
[----:B------:R-:W-:-:S02]  /*2e60*/  ISETP.GT.AND P2, PT, R2, 0x1, P2 ;  /* 0x000000010200780c */ /* 0x000fc40001744270 */
[----:B------:R-:W-:Y:S02]  /*2e70*/  ISETP.GT.AND P3, PT, R2, RZ, P1 ;  /* 0x000000ff0200720c */ /* 0x000fe40000f64270 */
[----:B------:R-:W-:Y:S02]  /*2e80*/  IADD3 R12, P5, R8, R39, RZ ;  /* 0x00000027080c7210 */ /* 0x000fe40007fbe0ff */
[----:B------:R-:W-:Y:S01]  /*2e90*/  ISETP.GT.AND P0, PT, R58, 0x108, PT ;  /* 0x000001083a00780c */ /* 0x000fe20003f04270 */
[----:B------:R3:W-:Y:S01]  /*2ea0*/  @P4 STG.E.U16 desc[UR38][R10.64], R30 ;  /* 0x0000001e0a004986 */ /* 0x0007e2000c101526 */
[----:B-1----:R-:W-:Y:S01]  /*2eb0*/  IADD3 R6, P4, R6, R45, RZ ;  /* 0x0000002d06067210 */ /* 0x002fe20007f9e0ff */
[--C-:B------:R-:W-:Y:S01]  /*2ec0*/  IMAD.X R13, R9, 0x1, R41.reuse, P5 ;  /* 0x00000001090d7824 */ /* 0x100fe200028e0629 */
[----:B------:R-:W-:Y:S02]  /*2ed0*/  F2FP.BF16.F32.PACK_AB R31, RZ, R31 ;  /* 0x0000001fff1f723e */ /* 0x000fe400000010ff */
[----:B------:R-:W-:Y:S01]  /*2ee0*/  F2FP.BF16.F32.PACK_AB R24, RZ, R24 ;  /* 0x00000018ff18723e */ /* 0x000fe200000010ff */
[----:B------:R-:W-:Y:S01]  /*2ef0*/  IMAD.X R7, R7, 0x1, R41, P4 ;  /* 0x0000000107077824 */ /* 0x000fe200020e0629 */
[----:B------:R-:W-:-:S02]  /*2f00*/  ISETP.GT.AND P1, PT, R2, 0x1, P1 ;  /* 0x000000010200780c */ /* 0x000fc40000f24270 */
[C---:B------:R-:W-:Y:S02]  /*2f10*/  ISETP.GT.AND P4, PT, R2.reuse, RZ, P0 ;  /* 0x000000ff0200720c */ /* 0x040fe40000784270 */
[----:B------:R-:W-:Y:S01]  /*2f20*/  ISETP.GT.AND P0, PT, R2, 0x1, P0 ;  /* 0x000000010200780c */ /* 0x000fe20000704270 */
[----:B------:R3:W-:Y:S01]  /*2f30*/  @P2 STG.E.U16 desc[UR38][R6.64], R31 ;  /* 0x0000001f06002986 */ /* 0x0007e2000c101526 */
[-C--:B------:R-:W-:Y:S02]  /*2f40*/  IADD3 R2, P2, R8, R45.reuse, RZ ;  /* 0x0000002d08027210 */ /* 0x080fe40007f5e0ff */
[C---:B0-----:R-:W-:Y:S01]  /*2f50*/  IADD3 R8, P5, R10.reuse, R45, RZ ;  /* 0x0000002d0a087210 */ /* 0x041fe20007fbe0ff */
[----:B------:R3:W-:Y:S01]  /*2f60*/  @P3 STG.E.U16 desc[UR38][R12.64], R24 ;  /* 0x000000180c003986 */ /* 0x0007e2000c101526 */
[----:B--2---:R-:W-:Y:S01]  /*2f70*/  IADD3 R4, P3, R10, R39, RZ ;  /* 0x000000270a047210 */ /* 0x004fe20007f7e0ff */
[--C-:B------:R-:W-:Y:S01]  /*2f80*/  IMAD.X R3, R9, 0x1, R41.reuse, P2 ;  /* 0x0000000109037824 */ /* 0x100fe200010e0629 */
[----:B------:R-:W-:Y:S01]  /*2f90*/  F2FP.BF16.F32.PACK_AB R25, RZ, R25 ;  /* 0x00000019ff19723e */ /* 0x000fe200000010ff */
[C-C-:B------:R-:W-:Y:S01]  /*2fa0*/  IMAD.X R9, R11.reuse, 0x1, R41.reuse, P5 ;  /* 0x000000010b097824 */ /* 0x140fe200028e0629 */
[----:B------:R-:W-:Y:S01]  /*2fb0*/  F2FP.BF16.F32.PACK_AB R26, RZ, R26 ;  /* 0x0000001aff1a723e */ /* 0x000fe200000010ff */
[----:B------:R-:W-:Y:S01]  /*2fc0*/  IMAD.X R5, R11, 0x1, R41, P3 ;  /* 0x000000010b057824 */ /* 0x000fe200018e0629 */
[----:B------:R-:W-:Y:S01]  /*2fd0*/  F2FP.BF16.F32.PACK_AB R27, RZ, R27 ;  /* 0x0000001bff1b723e */ /* 0x000fe200000010ff */
[----:B------:R3:W-:Y:S04]  /*2fe0*/  @P1 STG.E.U16 desc[UR38][R2.64], R25 ;  /* 0x0000001902001986 */ /* 0x0007e8000c101526 */
[----:B------:R3:W-:Y:S04]  /*2ff0*/  @P4 STG.E.U16 desc[UR38][R4.64], R26 ;  /* 0x0000001a04004986 */ /* 0x0007e8000c101526 */
[----:B------:R3:W-:Y:S02]  /*3000*/  @P0 STG.E.U16 desc[UR38][R8.64], R27 ;  /* 0x0000001b08000986 */ /* 0x0007e4000c101526 */
.L_x_53:
[----:B------:R-:W-:Y:S05]  /*3010*/  BSYNC B0 ;  /* 0x0000000000007941 */ /* 0x000fea0003800000 */
.L_x_29:
[----:B------:R-:W-:Y:S01]  /*3020*/  IADD3 R16, P0, R16, UR36, RZ ;  /* 0x0000002410107c10 */ /* 0x000fe2000ff1e0ff */
[----:B------:R-:W-:Y:S01]  /*3030*/  ULDC.64 UR4, c[0x0][0x650] ;  /* 0x0001940000047ab9 */ /* 0x000fe20000000a00 */
[----:B--234-:R-:W-:Y:S01]  /*3040*/  PRMT R2, RZ, 0x7610, R2 ;  /* 0x00007610ff027816 */ /* 0x01cfe20000000002 */
[----:B------:R-:W-:Y:S01]  /*3050*/  IMAD.MOV.U32 R48, RZ, RZ, -0x1 ;  /* 0xffffffffff307424 */ /* 0x000fe200078e00ff */
[----:B------:R-:W-:Y:S01]  /*3060*/  IADD3.X R17, R17, UR42, RZ, P0, !PT ;  /* 0x0000002a11117c10 */ /* 0x000fe200087fe4ff */
[----:B------:R-:W-:Y:S01]  /*3070*/  IMAD.MOV.U32 R47, RZ, RZ, -0x1 ;  /* 0xffffffffff2f7424 */ /* 0x000fe200078e00ff */
[----:B------:R-:W-:-:S04]  /*3080*/  ISETP.GE.U32.AND P0, PT, R16, UR4, PT ;  /* 0x0000000410007c0c */ /* 0x000fc8000bf06070 */
[----:B------:R-:W-:-:S13]  /*3090*/  ISETP.GE.U32.AND.EX P0, PT, R17, UR5, PT, P0 ;  /* 0x0000000511007c0c */ /* 0x000fda000bf06100 */
[----:B------:R-:W-:Y:S05]  /*30a0*/  @P0 BRA `(.L_x_54) ;  /* 0x0000000400640947 */ /* 0x000fea0003800000 */
[----:B-1----:R-:W1:Y:S01]  /*30b0*/  S2R R10, SR_CTAID.X ;  /* 0x00000000000a7919 */ /* 0x002e620000002500 */
[----:B-----5:R-:W2:Y:S01]  /*30c0*/  LDC.64 R8, c[0x0][0x628] ;  /* 0x00018a00ff087b82 */ /* 0x020ea20000000a00 */
[----:B------:R-:W-:Y:S01]  /*30d0*/  ULDC UR4, c[0x0][0x150] ;  /* 0x0000540000047ab9 */ /* 0x000fe20000000800 */
[----:B0-----:R-:W-:Y:S01]  /*30e0*/  IMAD.MOV.U32 R6, RZ, RZ, R16 ;  /* 0x000000ffff067224 */ /* 0x001fe200078e0010 */
[----:B------:R-:W0:Y:S01]  /*30f0*/  S2R R20, SR_CTAID.Y ;  /* 0x0000000000147919 */ /* 0x000e220000002600 */
[----:B------:R-:W-:-:S04]  /*3100*/  IMAD.MOV.U32 R7, RZ, RZ, R17 ;  /* 0x000000ffff077224 */ /* 0x000fc800078e0011 */
[----:B------:R-:W3:Y:S08]  /*3110*/  LDC R15, c[0x0][0x144] ;  /* 0x00005100ff0f7b82 */ /* 0x000ef00000000800 */
[----:B------:R-:W4:Y:S08]  /*3120*/  LDC R0, c[0x0][0x630] ;  /* 0x00018c00ff007b82 */ /* 0x000f300000000800 */
[----:B------:R-:W0:Y:S01]  /*3130*/  LDC.64 R12, c[0x0][0x620] ;  /* 0x00018800ff0c7b82 */ /* 0x000e220000000a00 */
[----:B--2---:R-:W-:-:S04]  /*3140*/  ISETP.NE.U32.AND P0, PT, R8, RZ, PT ;  /* 0x000000ff0800720c */ /* 0x004fc80003f05070 */
[----:B------:R-:W-:Y:S02]  /*3150*/  ISETP.NE.AND.EX P0, PT, R9, RZ, PT, P0 ;  /* 0x000000ff0900720c */ /* 0x000fe40003f05300 */
[----:B-1----:R-:W-:-:S05]  /*3160*/  I2FP.F32.U32 R2, R10 ;  /* 0x0000000a00027245 */ /* 0x002fca0000201000 */
[----:B------:R-:W-:-:S04]  /*3170*/  FMUL R2, R2, UR4 ;  /* 0x0000000402027c20 */ /* 0x000fc80008400000 */
[----:B------:R1:W2:Y:S02]  /*3180*/  F2I.U32.TRUNC.NTZ R14, R2 ;  /* 0x00000002000e7305 */ /* 0x0002a4000020f000 */
[----:B---34-:R-:W-:Y:S05]  /*3190*/  @!P0 BRA `(.L_x_55) ;  /* 0x0000000000288947 */ /* 0x018fea0003800000 */
[----:B------:R-:W3:Y:S02]  /*31a0*/  LDC R3, c[0x0][0x634] ;  /* 0x00018d00ff037b82 */ /* 0x000ee40000000800 */
[----:B---3--:R-:W-:-:S05]  /*31b0*/  IADD3 R7, P0, R16, R3, RZ ;  /* 0x0000000310077210 */ /* 0x008fca0007f1e0ff */
[----:B------:R-:W-:-:S04]  /*31c0*/  IMAD.X R11, RZ, RZ, R17, P0 ;  /* 0x000000ffff0b7224 */ /* 0x000fc800000e0611 */
[----:B-1----:R-:W-:-:S04]  /*31d0*/  IMAD.WIDE.U32 R2, R11, R8, RZ ;  /* 0x000000080b027225 */ /* 0x002fc800078e00ff */
[----:B------:R-:W-:-:S04]  /*31e0*/  IMAD.WIDE.U32 R4, P0, R7, R9, R2 ;  /* 0x0000000907047225 */ /* 0x000fc80007800002 */
[----:B------:R-:W-:-:S04]  /*31f0*/  IMAD.WIDE.U32 R2, R7, R8, RZ ;  /* 0x0000000807027225 */ /* 0x000fc800078e00ff */
[----:B------:R-:W-:Y:S01]  /*3200*/  IMAD.X R7, RZ, RZ, RZ, P0 ;  /* 0x000000ffff077224 */ /* 0x000fe200000e06ff */
[----:B------:R-:W-:Y:S01]  /*3210*/  IADD3 RZ, P0, R3, R4, RZ ;  /* 0x0000000403ff7210 */ /* 0x000fe20007f1e0ff */
[----:B------:R-:W-:-:S04]  /*3220*/  IMAD.MOV.U32 R6, RZ, RZ, R5 ;  /* 0x000000ffff067224 */ /* 0x000fc800078e0005 */
[----:B------:R-:W-:-:S08]  /*3230*/  IMAD.WIDE.U32.X R6, R11, R9, R6, P0 ;  /* 0x000000090b067225 */ /* 0x000fd000000e0406 */
.L_x_55:
[----:B------:R-:W3:Y:S01]  /*3240*/  LDC.64 R26, c[0x0][0x640] ;  /* 0x00019000ff1a7b82 */ /* 0x000ee20000000a00 */
[-CC-:B------:R-:W-:Y:S01]  /*3250*/  SHF.R.U64 R47, R6, R0.reuse, R7.reuse ;  /* 0x00000000062f7219 */ /* 0x180fe20000001207 */
[----:B--2---:R-:W-:Y:S01]  /*3260*/  IMAD.MOV R14, RZ, RZ, -R14 ;  /* 0x000000ffff0e7224 */ /* 0x004fe200078e0a0e */
[----:B------:R-:W-:Y:S01]  /*3270*/  SHF.R.U32.HI R0, RZ, R0, R7 ;  /* 0x00000000ff007219 */ /* 0x000fe20000011607 */
[----:B------:R-:W-:Y:S01]  /*3280*/  ULDC UR4, c[0x0][0x154] ;  /* 0x0000550000047ab9 */ /* 0x000fe20000000800 */
[----:B------:R-:W-:Y:S01]  /*3290*/  IADD3 R5, P0, RZ, -R47, RZ ;  /* 0x8000002fff057210 */ /* 0x000fe20007f1e0ff */
[----:B------:R-:W-:Y:S02]  /*32a0*/  IMAD R15, R15, R14, R10 ;  /* 0x0000000e0f0f7224 */ /* 0x000fe400078e020a */
[----:B------:R-:W2:Y:S01]  /*32b0*/  LDC R4, c[0x0][0x618] ;  /* 0x00018600ff047b82 */ /* 0x000ea20000000800 */
[----:B------:R-:W-:Y:S02]  /*32c0*/  IMAD.MOV.U32 R7, RZ, RZ, 0x1 ;  /* 0x00000001ff077424 */ /* 0x000fe400078e00ff */
[----:B------:R-:W-:-:S04]  /*32d0*/  IMAD.X R3, RZ, RZ, ~R0, P0 ;  /* 0x000000ffff037224 */ /* 0x000fc800000e0e00 */
[-C--:B0-----:R-:W-:Y:S01]  /*32e0*/  IMAD R0, R3, R12.reuse, RZ ;  /* 0x0000000c03007224 */ /* 0x081fe200078e02ff */
[----:B------:R-:W0:Y:S01]  /*32f0*/  LDC R6, c[0x0][0x608] ;  /* 0x00018200ff067b82 */ /* 0x000e220000000800 */
[----:B-1----:R-:W-:-:S04]  /*3300*/  IMAD.WIDE.U32 R2, R5, R12, R16 ;  /* 0x0000000c05027225 */ /* 0x002fc800078e0010 */
[----:B------:R-:W-:Y:S01]  /*3310*/  IMAD R5, R5, R13, R0 ;  /* 0x0000000d05057224 */ /* 0x000fe200078e0200 */
[----:B------:R-:W-:Y:S02]  /*3320*/  I2FP.F32.U32 R0, R20 ;  /* 0x0000001400007245 */ /* 0x000fe40000201000 */
[----:B------:R-:W1:Y:S01]  /*3330*/  LDC R24, c[0x0][0x658] ;  /* 0x00019600ff187b82 */ /* 0x000e620000000800 */
[----:B------:R-:W-:Y:S01]  /*3340*/  IMAD.IADD R3, R3, 0x1, R5 ;  /* 0x0000000103037824 */ /* 0x000fe200078e0205 */
[----:B---3--:R-:W-:Y:S01]  /*3350*/  ISETP.NE.U32.AND P0, PT, R26, RZ, PT ;  /* 0x000000ff1a00720c */ /* 0x008fe20003f05070 */
[----:B------:R-:W-:Y:S01]  /*3360*/  FMUL R0, R0, UR4 ;  /* 0x0000000400007c20 */ /* 0x000fe20008400000 */
[----:B------:R-:W-:Y:S02]  /*3370*/  IMAD.MOV.U32 R5, RZ, RZ, -0x1 ;  /* 0xffffffffff057424 */ /* 0x000fe400078e00ff */
[----:B------:R-:W-:Y:S01]  /*3380*/  ISETP.NE.AND.EX P0, PT, R27, RZ, PT, P0 ;  /* 0x000000ff1b00720c */ /* 0x000fe20003f05300 */
[----:B------:R3:W4:Y:S01]  /*3390*/  F2I.U32.TRUNC.NTZ R12, R0 ;  /* 0x00000000000c7305 */ /* 0x000722000020f000 */
[----:B------:R-:W3:Y:S01]  /*33a0*/  LDC R13, c[0x0][0x148] ;  /* 0x00005200ff0d7b82 */ /* 0x000ee20000000800 */
[----:B--2---:R-:W-:-:S02]  /*33b0*/  SHF.R.U64 R10, R2, R4, R3 ;  /* 0x00000004020a7219 */ /* 0x004fc40000001203 */
[----:B------:R-:W-:-:S05]  /*33c0*/  SHF.R.U32.HI R3, RZ, R4, R3 ;  /* 0x00000004ff037219 */ /* 0x000fca0000011603 */
[----:B------:R-:W2:Y:S01]  /*33d0*/  LDC R14, c[0x0][0x600] ;  /* 0x00018000ff0e7b82 */ /* 0x000ea20000000800 */
[-CC-:B0-----:R-:W-:Y:S02]  /*33e0*/  SHF.R.U64 R8, R10, R6.reuse, R3.reuse ;  /* 0x000000060a087219 */ /* 0x181fe40000001203 */
[----:B------:R-:W-:-:S05]  /*33f0*/  SHF.R.U32.HI R3, RZ, R6, R3 ;  /* 0x00000006ff037219 */ /* 0x000fca0000011603 */
[----:B------:R-:W0:Y:S01]  /*3400*/  LDC R25, c[0x0][0x648] ;  /* 0x00019200ff197b82 */ /* 0x000e220000000800 */
[-CC-:B-1----:R-:W-:Y:S02]  /*3410*/  SHF.R.U64 R11, R8, R24.reuse, R3.reuse ;  /* 0x00000018080b7219 */ /* 0x182fe40000001203 */
[-C--:B------:R-:W-:Y:S02]  /*3420*/  SHF.L.U32 R5, R5, R24.reuse, RZ ;  /* 0x0000001805057219 */ /* 0x080fe400000006ff */
[-C--:B------:R-:W-:Y:S01]  /*3430*/  SHF.R.U32.HI R3, RZ, R24.reuse, R3 ;  /* 0x00000018ff037219 */ /* 0x080fe20000011603 */
[----:B------:R-:W-:Y:S01]  /*3440*/  IMAD.MOV.U32 R2, RZ, RZ, R11 ;  /* 0x000000ffff027224 */ /* 0x000fe200078e000b */
[----:B------:R-:W-:Y:S01]  /*3450*/  SHF.L.U32 R24, R7, R24, RZ ;  /* 0x0000001807187219 */ /* 0x000fe200000006ff */
[----:B------:R-:W1:Y:S01]  /*3460*/  LDC R28, c[0x0][0x638] ;  /* 0x00018e00ff1c7b82 */ /* 0x000e620000000800 */
[----:B------:R-:W-:-:S07]  /*3470*/  LOP3.LUT R21, RZ, R5, RZ, 0x33, !PT ;  /* 0x00000005ff157212 */ /* 0x000fce00078e33ff */
[----:B------:R-:W0:Y:S01]  /*3480*/  LDC R29, c[0x0][0x610] ;  /* 0x00018400ff1d7b82 */ /* 0x000e220000000800 */
[----:B----4-:R-:W-:Y:S05]  /*3490*/  @!P0 BRA `(.L_x_56) ;  /* 0x0000000000288947 */ /* 0x010fea0003800000 */
[----:B---3--:R-:W3:Y:S02]  /*34a0*/  LDC R0, c[0x0][0x64c] ;  /* 0x00019300ff007b82 */ /* 0x008ee40000000800 */
        /* <DEDUP_REMOVED lines=9> */
.L_x_56:
[----:B------:R-:W-:Y:S01]  /*3540*/  ISETP.NE.AND P0, PT, R19, 0x1, PT ;  /* 0x000000011300780c */ /* 0x000fe20003f05270 */
[----:B--2---:R-:W-:Y:S01]  /*3550*/  VIADD R5, R14, 0xffffffff ;  /* 0xffffffff0e057836 */ /* 0x004fe20000000000 */
[----:B0--3--:R-:W-:Y:S01]  /*3560*/  SHF.R.U64 R0, R2, R25, R3 ;  /* 0x0000001902007219 */ /* 0x009fe20000001203 */
[----:B------:R-:W-:Y:S01]  /*3570*/  IMAD.MOV R12, RZ, RZ, -R12 ;  /* 0x000000ffff0c7224 */ /* 0x000fe200078e0a0c */
[----:B------:R-:W-:Y:S01]  /*3580*/  LOP3.LUT R3, R8, R21, RZ, 0xc0, !PT ;  /* 0x0000001508037212 */ /* 0x000fe200078ec0ff */
[----:B------:R-:W-:Y:S02]  /*3590*/  IMAD.MOV.U32 R4, RZ, RZ, 0x1 ;  /* 0x00000001ff047424 */ /* 0x000fe400078e00ff */
[----:B------:R-:W-:Y:S02]  /*35a0*/  IMAD.MOV R2, RZ, RZ, -R0 ;  /* 0x000000ffff027224 */ /* 0x000fe400078e0a00 */
[----:B------:R-:W-:Y:S01]  /*35b0*/  IMAD R0, R24, R0, R3 ;  /* 0x0000000018007224 */ /* 0x000fe200078e0203 */
[----:B------:R-:W-:Y:S01]  /*35c0*/  LOP3.LUT R3, R10, R5, RZ, 0xc0, !PT ;  /* 0x000000050a037212 */ /* 0x000fe200078ec0ff */
[----:B-1----:R-:W-:-:S02]  /*35d0*/  IMAD R2, R2, R28, R11 ;  /* 0x0000001c02027224 */ /* 0x002fc400078e020b */
[----:B------:R-:W-:Y:S02]  /*35e0*/  @P0 IMAD R15, R13, R12, R20 ;  /* 0x0000000c0d0f0224 */ /* 0x000fe400078e0214 */
[----:B------:R-:W-:Y:S01]  /*35f0*/  IMAD R3, R2, R14, R3 ;  /* 0x0000000e02037224 */ /* 0x000fe200078e0203 */
[----:B------:R-:W-:Y:S01]  /*3600*/  PRMT R2, R4, 0x7610, R2 ;  /* 0x0000761004027816 */ /* 0x000fe20000000002 */
[----:B------:R-:W-:-:S05]  /*3610*/  IMAD R0, R0, R29, R15 ;  /* 0x0000001d00007224 */ /* 0x000fca00078e020f */
[----:B------:R-:W-:Y:S02]  /*3620*/  SEL R48, R3, R0, !P0 ;  /* 0x0000000003307207 */ /* 0x000fe40004000000 */
[----:B------:R-:W-:-:S07]  /*3630*/  SEL R0, R0, R3, !P0 ;  /* 0x0000000300007207 */ /* 0x000fce0004000000 */
.L_x_54:
[----:B------:R-:W-:Y:S01]  /*3640*/  LOP3.LUT P0, RZ, R2, 0xff, RZ, 0xc0, !PT ;  /* 0x000000ff02ff7812 */ /* 0x000fe2000780c0ff */
[----:B------:R-:W-:-:S12]  /*3650*/  IMAD.MOV.U32 R49, RZ, RZ, R0 ;  /* 0x000000ffff317224 */ /* 0x000fd800078e0000 */
[----:B------:R-:W-:Y:S05]  /*3660*/  @P0 BRA `(.L_x_57) ;  /* 0xffffffdc003c0947 */ /* 0x000fea000383ffff */
[----:B------:R-:W-:Y:S05]  /*3670*/  EXIT ;  /* 0x000000000000794d */ /* 0x000fea0003800000 */
.L_x_4:
        /* <DEDUP_REMOVED lines=26> */
.L_x_59:
        /* <DEDUP_REMOVED lines=14> */
[----:B------:R-:W-:Y:S02]  /*3900*/  IMAD R5, R7, R23, R10 ;  /* 0x0000001707057224 */ /* 0x000fe400078e020a */
[----:B------:R-:W-:Y:S02]  /*3910*/  IMAD.MOV.U32 R10, RZ, RZ, 0x1 ;  /* 0x00000001ff0a7424 */ /* 0x000fe400078e00ff */
[----:B------:R-:W-:Y:S01]  /*3920*/  IMAD.IADD R5, R9, 0x1, R5 ;  /* 0x0000000109057824 */ /* 0x000fe200078e0205 */
[----:B------:R-:W4:Y:S04]  /*3930*/  LDC R20, c[0x0][0x608] ;  /* 0x00018200ff147b82 */ /* 0x000f280000000800 */
[----:B0-----:R-:W-:-:S02]  /*3940*/  SHF.R.U64 R12, R8, R24, R5 ;  /* 0x00000018080c7219 */ /* 0x001fc40000001205 */
        /* <DEDUP_REMOVED lines=8> */
[----:B--2---:R-:W-:Y:S01]  /*39d0*/  IMAD R24, R13, R7, R4 ;  /* 0x000000070d187224 */ /* 0x004fe200078e0204 */
[----:B------:R2:W3:Y:S06]  /*39e0*/  F2I.U32.TRUNC.NTZ R21, R8 ;  /* 0x0000000800157305 */ /* 0x0004ec000020f000 */
[----:B------:R-:W1:Y:S01]  /*39f0*/  LDC R22, c[0x0][0x600] ;  /* 0x00018000ff167b82 */ /* 0x000e620000000800 */
[-CC-:B----4-:R-:W-:Y:S02]  /*3a00*/  SHF.R.U64 R15, R12, R20.reuse, R5.reuse ;  /* 0x000000140c0f7219 */ /* 0x190fe40000001205 */
[----:B------:R-:W-:Y:S01]  /*3a10*/  SHF.R.U32.HI R4, RZ, R20, R5 ;  /* 0x00000014ff047219 */ /* 0x000fe20000011605 */
[----:B------:R-:W-:-:S04]  /*3a20*/  IMAD.MOV.U32 R20, RZ, RZ, -0x1 ;  /* 0xffffffffff147424 */ /* 0x000fc800078e00ff */
[----:B------:R-:W4:Y:S01]  /*3a30*/  LDC R28, c[0x0][0x648] ;  /* 0x00019200ff1c7b82 */ /* 0x000f220000000800 */
[-C--:B0-----:R-:W-:Y:S02]  /*3a40*/  SHF.L.U32 R7, R20, R25.reuse, RZ ;  /* 0x0000001914077219 */ /* 0x081fe400000006ff */
[-CC-:B------:R-:W-:Y:S02]  /*3a50*/  SHF.R.U64 R20, R15, R25.reuse, R4.reuse ;  /* 0x000000190f147219 */ /* 0x180fe40000001204 */
[-C--:B------:R-:W-:Y:S02]  /*3a60*/  SHF.R.U32.HI R5, RZ, R25.reuse, R4 ;  /* 0x00000019ff057219 */ /* 0x080fe40000011604 */
[----:B------:R-:W-:Y:S01]  /*3a70*/  SHF.L.U32 R25, R10, R25, RZ ;  /* 0x000000190a197219 */ /* 0x000fe200000006ff */
[----:B------:R-:W0:Y:S01]  /*3a80*/  LDC R29, c[0x0][0x638] ;  /* 0x00018e00ff1d7b82 */ /* 0x000e220000000800 */
[----:B------:R-:W-:Y:S01]  /*3a90*/  LOP3.LUT R30, RZ, R7, RZ, 0x33, !PT ;  /* 0x00000007ff1e7212 */ /* 0x000fe200078e33ff */
[----:B------:R-:W-:-:S06]  /*3aa0*/  IMAD.MOV.U32 R4, RZ, RZ, R20 ;  /* 0x000000ffff047224 */ /* 0x000fcc00078e0014 */
[----:B------:R-:W0:Y:S01]  /*3ab0*/  LDC R31, c[0x0][0x610] ;  /* 0x00018400ff1f7b82 */ /* 0x000e220000000800 */
[----:B--23--:R-:W-:Y:S05]  /*3ac0*/  @!P0 BRA `(.L_x_60) ;  /* 0x0000000000288947 */ /* 0x00cfea0003800000 */
[----:B------:R-:W2:Y:S02]  /*3ad0*/  LDC R7, c[0x0][0x64c] ;  /* 0x00019300ff077b82 */ /* 0x000ea40000000800 */
[----:B--2---:R-:W-:-:S05]  /*3ae0*/  IADD3 R7, P0, R20, R7, RZ ;  /* 0x0000000714077210 */ /* 0x004fca0007f1e0ff */
        /* <DEDUP_REMOVED lines=8> */
.L_x_60:
[----:B------:R-:W-:Y:S01]  /*3b70*/  ISETP.NE.AND P0, PT, R19, 0x1, PT ;  /* 0x000000011300780c */ /* 0x000fe20003f05270 */
[----:B-1----:R-:W-:Y:S01]  /*3b80*/  VIADD R9, R22, 0xffffffff ;  /* 0xffffffff16097836 */ /* 0x002fe20000000000 */
[----:B----4-:R-:W-:Y:S01]  /*3b90*/  SHF.R.U64 R5, R4, R28, R5 ;  /* 0x0000001c04057219 */ /* 0x010fe20000001205 */
[----:B------:R-:W-:Y:S01]  /*3ba0*/  IMAD.MOV R21, RZ, RZ, -R21 ;  /* 0x000000ffff157224 */ /* 0x000fe200078e0a15 */
[----:B------:R-:W-:Y:S01]  /*3bb0*/  LOP3.LUT R4, R15, R30, RZ, 0xc0, !PT ;  /* 0x0000001e0f047212 */ /* 0x000fe200078ec0ff */
[----:B------:R-:W-:Y:S02]  /*3bc0*/  IMAD.MOV.U32 R8, RZ, RZ, 0x1 ;  /* 0x00000001ff087424 */ /* 0x000fe400078e00ff */
[----:B------:R-:W-:Y:S02]  /*3bd0*/  IMAD.MOV R7, RZ, RZ, -R5 ;  /* 0x000000ffff077224 */ /* 0x000fe400078e0a05 */
[----:B------:R-:W-:Y:S01]  /*3be0*/  IMAD R13, R25, R5, R4 ;  /* 0x00000005190d7224 */ /* 0x000fe200078e0204 */
[----:B------:R-:W-:Y:S01]  /*3bf0*/  LOP3.LUT R5, R12, R9, RZ, 0xc0, !PT ;  /* 0x000000090c057212 */ /* 0x000fe200078ec0ff */
[----:B0-----:R-:W-:-:S02]  /*3c00*/  IMAD R4, R7, R29, R20 ;  /* 0x0000001d07047224 */ /* 0x001fc400078e0214 */
[----:B------:R-:W-:Y:S02]  /*3c10*/  @P0 IMAD R24, R23, R21, R6 ;  /* 0x0000001517180224 */ /* 0x000fe400078e0206 */
[----:B------:R-:W-:Y:S02]  /*3c20*/  IMAD R4, R4, R22, R5 ;  /* 0x0000001604047224 */ /* 0x000fe400078e0205 */
[----:B------:R-:W-:Y:S02]  /*3c30*/  IMAD R13, R13, R31, R24 ;  /* 0x0000001f0d0d7224 */ /* 0x000fe400078e0218 */
[----:B------:R-:W-:-:S03]  /*3c40*/  IMAD.MOV.U32 R7, RZ, RZ, R14 ;  /* 0x000000ffff077224 */ /* 0x000fc600078e000e */
[----:B------:R-:W-:Y:S02]  /*3c50*/  SEL R20, R4, R13, !P0 ;  /* 0x0000000d04147207 */ /* 0x000fe40004000000 */
[----:B------:R-:W-:-:S07]  /*3c60*/  SEL R13, R13, R4, !P0 ;  /* 0x000000040d0d7207 */ /* 0x000fce0004000000 */
.L_x_58:
[----:B------:R-:W-:-:S08]  /*3c70*/  NOP ;  /* 0x0000000000007918 */ /* 0x000fd00000000000 */
[----:B------:R-:W0:-:S00]  /*3c80*/  USETMAXREG.DEALLOC.CTAPOOL 0x28 ;  /* 0x00000028000079c8 */ /* 0x000e0000080e0500 */
[----:B0-----:R-:W-:-:S13]  /*3c90*/  ISETP.NE.AND P0, PT, R0, RZ, PT ;  /* 0x000000ff0000720c */ /* 0x001fda0003f05270 */
[----:B------:R-:W-:Y:S05]  /*3ca0*/  @P0 EXIT ;  /* 0x000000000000094d */ /* 0x000fea0003800000 */
[----:B------:R-:W-:Y:S01]  /*3cb0*/  LOP3.LUT P0, RZ, R8, 0xff, RZ, 0xc0, !PT ;  /* 0x000000ff08ff7812 */ /* 0x000fe2000780c0ff */
[----:B------:R-:W-:Y:S02]  /*3cc0*/  IMAD.MOV.U32 R0, RZ, RZ, 0x1 ;  /* 0x00000001ff007424 */ /* 0x000fe400078e00ff */
[----:B------:R-:W-:-:S10]  /*3cd0*/  IMAD.MOV.U32 R11, RZ, RZ, RZ ;  /* 0x000000ffff0b7224 */ /* 0x000fd400078e00ff */
[----:B------:R-:W-:Y:S05]  /*3ce0*/  @!P0 BRA `(.L_x_61) ;  /* 0x0000000c00248947 */ /* 0x000fea0003800000 */
[----:B------:R-:W0:Y:S01]  /*3cf0*/  LDC R0, c[0x0][0x28c] ;  /* 0x0000a300ff007b82 */ /* 0x000e220000000800 */
[----:B------:R-:W-:Y:S01]  /*3d00*/  LOP3.LUT P0, RZ, R2, 0x1f, RZ, 0xc0, !PT ;  /* 0x0000001f02ff7812 */ /* 0x000fe2000780c0ff */
[----:B------:R-:W-:Y:S01]  /*3d10*/  ULDC UR5, c[0x0][0x658] ;  /* 0x0001960000057ab9 */ /* 0x000fe20000000800 */
[----:B------:R-:W-:Y:S01]  /*3d20*/  UMOV UR6, 0xffffffff ;  /* 0xffffffff00067882 */ /* 0x000fe20000000000 */
[----:B------:R-:W-:Y:S01]  /*3d30*/  BSSY B0, `(.L_x_61) ;  /* 0x00000c4000007945 */ /* 0x000fe20003800000 */
[----:B------:R-:W-:Y:S01]  /*3d40*/  USHF.L.U32 UR6, UR6, UR5, URZ ;  /* 0x0000000506067299 */ /* 0x000fe2000800063f */
[C---:B------:R-:W-:Y:S01]  /*3d50*/  ISETP.NE.AND P2, PT, R3.reuse, RZ, PT ;  /* 0x000000ff0300720c */ /* 0x040fe20003f45270 */
[----:B------:R-:W-:Y:S01]  /*3d60*/  IMAD.MOV.U32 R12, RZ, RZ, 0x1 ;  /* 0x00000001ff0c7424 */ /* 0x000fe200078e00ff */
[----:B------:R-:W-:Y:S01]  /*3d70*/  ISETP.NE.OR P0, PT, R3, RZ, !P0 ;  /* 0x000000ff0300720c */ /* 0x000fe20004705670 */
[----:B------:R-:W-:Y:S01]  /*3d80*/  IMAD.MOV.U32 R11, RZ, RZ, RZ ;  /* 0x000000ffff0b7224 */ /* 0x000fe200078e00ff */
[----:B------:R-:W-:Y:S01]  /*3d90*/  LOP3.LUT R10, R18, 0x2, RZ, 0xfc, !PT ;  /* 0x00000002120a7812 */ /* 0x000fe200078efcff */
[----:B------:R-:W-:Y:S01]  /*3da0*/  ULDC UR4, c[0x0][0x600] ;  /* 0x0001800000047ab9 */ /* 0x000fe20000000800 */
[----:B------:R-:W-:Y:S01]  /*3db0*/  UMOV UR7, 0x1 ;  /* 0x0000000100077882 */ /* 0x000fe20000000000 */
[----:B------:R-:W-:-:S02]  /*3dc0*/  UIADD3 UR15, UR4, -0x1, URZ ;  /* 0xffffffff040f7890 */ /* 0x000fc4000fffe03f */
[----:B------:R-:W-:Y:S02]  /*3dd0*/  USHF.L.U32 UR17, UR7, UR5, URZ ;  /* 0x0000000507117299 */ /* 0x000fe4000800063f */
[----:B------:R-:W-:Y:S01]  /*3de0*/  ULOP3.LUT UR16, URZ, UR6, URZ, 0x33, !UPT ;  /* 0x000000063f107292 */ /* 0x000fe2000f8e333f */
[----:B------:R-:W-:Y:S01]  /*3df0*/  ULDC.64 UR20, c[0x0][0x198] ;  /* 0x0000660000147ab9 */ /* 0x000fe20000000a00 */
[----:B0-----:R-:W-:-:S05]  /*3e00*/  VIADD R0, R0, 0xf ;  /* 0x0000000f00007836 */ /* 0x001fca0000000000 */
[----:B------:R-:W-:-:S04]  /*3e10*/  SHF.R.S32.HI R5, RZ, 0x1f, R0 ;  /* 0x0000001fff057819 */ /* 0x000fc80000011400 */
[----:B------:R-:W-:Y:S01]  /*3e20*/  LEA.HI R5, R5, R0, RZ, 0x4 ;  /* 0x0000000005057211 */ /* 0x000fe200078f20ff */
[----:B------:R-:W-:-:S03]  /*3e30*/  IMAD.MOV.U32 R0, RZ, RZ, 0x1 ;  /* 0x00000001ff007424 */ /* 0x000fc600078e00ff */
[----:B------:R-:W-:-:S05]  /*3e40*/  SHF.R.S32.HI R8, RZ, 0x4, R5 ;  /* 0x00000004ff087819 */ /* 0x000fca0000011405 */
[----:B------:R-:W-:-:S07]  /*3e50*/  VIADD R9, R8, 0x1 ;  /* 0x0000000108097836 */ /* 0x000fce0000000000 */
.L_x_73:
[----:B------:R-:W-:-:S03]  /*3e60*/  UMOV UR4, 0xffffffff ;  /* 0xffffffff00047882 */ /* 0x000fc60000000000 */
[----:B------:R-:W-:Y:S05]  /*3e70*/  BRA.DIV UR4, `(.L_x_62) ;  /* 0x0000001604a47947 */ /* 0x000fea000b800000 */
[----:B------:R-:W-:-:S13]  /*3e80*/  ELECT P6, URZ, PT ;  /* 0x00000000003f782f */ /* 0x000fda00038c0000 */
.L_x_98:
[----:B------:R-:W0:Y:S01]  /*3e90*/  LDC R2, c[0x0][0x28c] ;  /* 0x0000a300ff027b82 */ /* 0x000e220000000800 */
[----:B------:R-:W-:Y:S01]  /*3ea0*/  BSSY B1, `(.L_x_63) ;  /* 0x0000037000017945 */ /* 0x000fe20003800000 */
[----:B0-----:R-:W-:-:S13]  /*3eb0*/  ISETP.LT.OR P6, PT, R2, 0x1, !P6 ;  /* 0x000000010200780c */ /* 0x001fda00077c1670 */
[----:B------:R-:W-:Y:S05]  /*3ec0*/  @P6 BRA `(.L_x_64) ;  /* 0x0000000000d06947 */ /* 0x000fea0003800000 */
[----:B------:R-:W-:Y:S02]  /*3ed0*/  IMAD.SHL.U32 R20, R20, 0x8, RZ ;  /* 0x0000000814147824 */ /* 0x000fe400078e00ff */
[----:B------:R-:W-:Y:S02]  /*3ee0*/  IMAD R13, R13, 0x180, RZ ;  /* 0x000001800d0d7824 */ /* 0x000fe400078e02ff */
[----:B------:R-:W-:Y:S02]  /*3ef0*/  IMAD.MOV.U32 R21, RZ, RZ, RZ ;  /* 0x000000ffff157224 */ /* 0x000fe400078e00ff */
[----:B------:R-:W-:Y:S02]  /*3f00*/  IMAD.MOV.U32 R2, RZ, RZ, R9 ;  /* 0x000000ffff027224 */ /* 0x000fe400078e0009 */
[----:B------:R-:W-:Y:S02]  /*3f10*/  IMAD.MOV.U32 R3, RZ, RZ, R0 ;  /* 0x000000ffff037224 */ /* 0x000fe400078e0000 */
[----:B------:R-:W-:-:S07]  /*3f20*/  IMAD.MOV.U32 R4, RZ, RZ, R11 ;  /* 0x000000ffff047224 */ /* 0x000fce00078e000b */
.L_x_68:
[----:B------:R-:W0:Y:S01]  /*3f30*/  S2R R6, SR_CgaCtaId ;  /* 0x0000000000067919 */ /* 0x000e220000008800 */
[----:B------:R-:W-:-:S04]  /*3f40*/  MOV R5, 0x400 ;  /* 0x0000040000057802 */ /* 0x000fc80000000f00 */
[----:B0-----:R-:W-:Y:S02]  /*3f50*/  LEA R15, R6, R5, 0x18 ;  /* 0x00000005060f7211 */ /* 0x001fe400078ec0ff */
[----:B------:R-:W-:Y:S01]  /*3f60*/  SHF.L.U32 R5, R3, 0x1f, RZ ;  /* 0x0000001f03057819 */ /* 0x000fe200000006ff */
[----:B------:R-:W0:Y:S02]  /*3f70*/  @!P2 LDC R6, c[0x0][0x500] ;  /* 0x00014000ff06ab82 */ /* 0x000e240000000800 */
[----:B------:R-:W-:-:S04]  /*3f80*/  IMAD R14, R4, 0x8, R15 ;  /* 0x00000008040e7824 */ /* 0x000fc800078e020f */
[----:B------:R-:W1:Y:S02]  /*3f90*/  SYNCS.PHASECHK.TRANS64.TRYWAIT P1, [R14+URZ+0x90], R5 ;  /* 0x000090050e0075a7 */ /* 0x000e64000802017f */
[----:B-1----:R-:W-:Y:S05]  /*3fa0*/  @!P1 BRA `(.L_x_65) ;  /* 0x0000001400789947 */ /* 0x002fea0003800000 */
.L_x_99:
[----:B-1----:R-:W-:Y:S01]  /*3fb0*/  PRMT R5, R10, 0x9910, RZ ;  /* 0x000099100a057816 */ /* 0x002fe200000000ff */
[----:B0-----:R0:W-:Y:S03]  /*3fc0*/  @!P2 SYNCS.ARRIVE.TRANS64 RZ, [R14+URZ], R6 ;  /* 0x000000060effa9a7 */ /* 0x0011e6000800003f */
[----:B------:R-:W-:-:S13]  /*3fd0*/  ISETP.NE.AND P1, PT, R5, 0x2, PT ;  /* 0x000000020500780c */ /* 0x000fda0003f25270 */
[----:B0-----:R-:W-:Y:S05]  /*3fe0*/  @P1 BRA `(.L_x_66) ;  /* 0x0000000000041947 */ /* 0x001fea0003800000 */
[----:B------:R-:W-:Y:S01]  /*3ff0*/  BPT.TRAP 0x1 ;  /* 0x000000040000795c */ /* 0x000fe20000300000 */
.L_x_66:
[----:B------:R-:W-:Y:S05]  /*4000*/  @P0 BRA `(.L_x_67) ;  /* 0x0000000000040947 */ /* 0x000fea0003800000 */
[----:B------:R-:W-:Y:S01]  /*4010*/  BPT.TRAP 0x1 ;  /* 0x000000040000795c */ /* 0x000fe20000300000 */
.L_x_67:
[--C-:B------:R-:W-:Y:S01]  /*4020*/  IMAD R5, R4, 0x3000, R15.reuse ;  /* 0x0000300004057824 */ /* 0x100fe200078e020f */
[----:B------:R-:W-:Y:S01]  /*4030*/  R2UR UR9, R14 ;  /* 0x000000000e0972ca */ /* 0x000fe200000e0000 */
[----:B------:R-:W-:Y:S01]  /*4040*/  IMAD R15, R4, 0x100, R15 ;  /* 0x00000100040f7824 */ /* 0x000fe200078e020f */
[----:B------:R-:W-:Y:S01]  /*4050*/  UIADD3 UR4, UP0, UR20, 0xf0, URZ ;  /* 0x000000f014047890 */ /* 0x000fe2000ff1e03f */
[----:B------:R-:W-:Y:S01]  /*4060*/  VIADD R2, R2, 0xffffffff ;  /* 0xffffffff02027836 */ /* 0x000fe20000000000 */
[----:B------:R-:W-:Y:S01]  /*4070*/  R2UR UR5, R5 ;  /* 0x00000000050572ca */ /* 0x000fe200000e0000 */
[----:B------:R-:W-:Y:S01]  /*4080*/  UIADD3 UR22, UP1, UR20, 0x1f0, URZ ;  /* 0x000001f014167890 */ /* 0x000fe2000ff3e03f */
[----:B------:R-:W-:Y:S01]  /*4090*/  R2UR UR8, R15 ;  /* 0x000000000f0872ca */ /* 0x000fe200000e0000 */
[----:B------:R-:W-:Y:S01]  /*40a0*/  VIADD R4, R4, 0x1 ;  /* 0x0000000104047836 */ /* 0x000fe20000000000 */
[----:B------:R-:W-:Y:S01]  /*40b0*/  R2UR UR11, R13 ;  /* 0x000000000d0b72ca */ /* 0x000fe200000e0000 */
[----:B------:R-:W-:Y:S01]  /*40c0*/  UIADD3.X UR23, URZ, UR21, URZ, UP1, !UPT ;  /* 0x000000153f177290 */ /* 0x000fe20008ffe43f */
[----:B------:R-:W-:Y:S01]  /*40d0*/  R2UR UR10, R21 ;  /* 0x00000000150a72ca */ /* 0x000fe200000e0000 */
[----:B------:R-:W-:Y:S01]  /*40e0*/  UMOV UR6, 0x0 ;  /* 0x0000000000067882 */ /* 0x000fe20000000000 */
[----:B------:R-:W-:Y:S01]  /*40f0*/  R2UR UR12, R7 ;  /* 0x00000000070c72ca */ /* 0x000fe200000e0000 */
[----:B------:R-:W-:Y:S01]  /*4100*/  UMOV UR7, 0x10000000 ;  /* 0x1000000000077882 */ /* 0x000fe20000000000 */
[----:B------:R-:W-:Y:S01]  /*4110*/  R2UR UR18, R20 ;  /* 0x00000000141272ca */ /* 0x000fe200000e0000 */
[----:B------:R-:W-:Y:S01]  /*4120*/  VIADD R21, R21, 0x10 ;  /* 0x0000001015157836 */ /* 0x000fe20000000000 */
[----:B------:R-:W-:Y:S01]  /*4130*/  ISETP.GT.AND P3, PT, R2, 0x1, PT ;  /* 0x000000010200780c */ /* 0x000fe20003f64270 */
[----:B------:R-:W-:Y:S01]  /*4140*/  UIADD3 UR13, UR5, 0x200, URZ ;  /* 0x00000200050d7890 */ /* 0x000fe2000fffe03f */
[----:B------:R-:W-:Y:S01]  /*4150*/  ISETP.NE.AND P1, PT, R4, 0x12, PT ;  /* 0x000000120400780c */ /* 0x000fe20003f25270 */
[----:B------:R-:W-:-:S02]  /*4160*/  UIADD3.X UR5, URZ, UR21, URZ, UP0, !UPT ;  /* 0x000000153f057290 */ /* 0x000fc400087fe43f */
[----:B------:R-:W-:Y:S01]  /*4170*/  UIADD3 UR14, UR8, 0x36200, URZ ;  /* 0x00036200080e7890 */ /* 0x000fe2000fffe03f */
[----:B------:R-:W-:Y:S02]  /*4180*/  SEL R6, RZ, 0x1, P1 ;  /* 0x00000001ff067807 */ /* 0x000fe40000800000 */
[----:B------:R-:W-:Y:S01]  /*4190*/  UMOV UR8, UR13 ;  /* 0x0000000d00087c82 */ /* 0x000fe20008000000 */
[----:B------:R-:W-:Y:S02]  /*41a0*/  SEL R4, R4, RZ, P1 ;  /* 0x000000ff04047207 */ /* 0x000fe40000800000 */
[----:B------:R-:W-:Y:S01]  /*41b0*/  LOP3.LUT R3, R3, R6, RZ, 0x3c, !PT ;  /* 0x0000000603037212 */ /* 0x000fe200078e3cff */
[----:B------:R0:W-:Y:S02]  /*41c0*/  UTMALDG.3D [UR8], [UR4], desc[UR6] ;  /* 0x00000608040075b4 */ /* 0x0001e40008011000 */
[----:B0-----:R-:W-:Y:S01]  /*41d0*/  UMOV UR8, UR14 ;  /* 0x0000000e00087c82 */ /* 0x001fe20008000000 */
[----:B------:R-:W-:-:S02]  /*41e0*/  UMOV UR11, UR18 ;  /* 0x00000012000b7c82 */ /* 0x000fc40008000000 */
[----:B------:R0:W-:Y:S02]  /*41f0*/  UTMALDG.3D [UR8], [UR22], desc[UR6] ;  /* 0x00000608160075b4 */ /* 0x0001e40008011000 */
[----:B0-----:R-:W-:Y:S05]  /*4200*/  @P3 BRA `(.L_x_68) ;  /* 0xfffffffc00483947 */ /* 0x001fea000383ffff */
.L_x_64:
[----:B------:R-:W-:Y:S05]  /*4210*/  BSYNC B1 ;  /* 0x0000000000017941 */ /* 0x000fea0003800000 */
.L_x_63:
[----:B------:R-:W-:Y:S01]  /*4220*/  LOP3.LUT P3, RZ, R12, 0xff, RZ, 0xc0, !PT ;  /* 0x000000ff0cff7812 */ /* 0x000fe2000786c0ff */
[----:B------:R-:W-:Y:S01]  /*4230*/  IMAD.IADD R4, R8, 0x1, R11 ;  /* 0x0000000108047824 */ /* 0x000fe200078e020b */
[----:B------:R-:W-:Y:S01]  /*4240*/  IADD3 R16, P4, R16, UR36, RZ ;  /* 0x0000002410107c10 */ /* 0x000fe2000ff9e0ff */
[----:B------:R-:W-:Y:S01]  /*4250*/  ULDC.64 UR4, c[0x0][0x650] ;  /* 0x0001940000047ab9 */ /* 0x000fe20000000a00 */
[----:B------:R-:W-:Y:S01]  /*4260*/  BSSY B1, `(.L_x_69) ;  /* 0x000006e000017945 */ /* 0x000fe20003800000 */
[----:B------:R-:W-:Y:S01]  /*4270*/  IMAD.MOV.U32 R13, RZ, RZ, -0x1 ;  /* 0xffffffffff0d7424 */ /* 0x000fe200078e00ff */
[----:B------:R-:W-:Y:S01]  /*4280*/  ISETP.GT.U32.AND P1, PT, R4, 0x11, PT ;  /* 0x000000110400780c */ /* 0x000fe20003f24070 */
[----:B------:R-:W-:Y:S01]  /*4290*/  IMAD.MOV.U32 R20, RZ, RZ, -0x1 ;  /* 0xffffffffff147424 */ /* 0x000fe200078e00ff */
[----:B------:R-:W-:Y:S01]  /*42a0*/  IADD3.X R17, R17, UR42, RZ, P4, !PT ;  /* 0x0000002a11117c10 */ /* 0x000fe2000a7fe4ff */
[----:B------:R-:W-:Y:S01]  /*42b0*/  IMAD.MOV.U32 R7, RZ, RZ, -0x1 ;  /* 0xffffffffff077424 */ /* 0x000fe200078e00ff */
[----:B------:R-:W-:-:S02]  /*42c0*/  ISETP.LT.U32.AND P1, PT, R8, 0x12, P1 ;  /* 0x000000120800780c */ /* 0x000fc40000f21070 */
[----:B------:R-:W-:Y:S01]  /*42d0*/  PRMT R12, RZ, 0x7610, R12 ;  /* 0x00007610ff0c7816 */ /* 0x000fe2000000000c */
[----:B------:R-:W0:Y:S01]  /*42e0*/  @P3 S2R R3, SR_CgaCtaId ;  /* 0x0000000000033919 */ /* 0x000e220000008800 */
[----:B------:R-:W-:-:S04]  /*42f0*/  @P3 MOV R2, 0x400 ;  /* 0x0000040000023802 */ /* 0x000fc80000000f00 */
[----:B0-----:R-:W-:Y:S01]  /*4300*/  @P3 LEA R5, R3, R2, 0x18 ;  /* 0x0000000203053211 */ /* 0x001fe200078ec0ff */
[----:B------:R-:W-:-:S03]  /*4310*/  IMAD.WIDE.U32 R2, R4, 0x38e38e39, RZ ;  /* 0x38e38e3904027825 */ /* 0x000fc600078e00ff */
[----:B------:R0:W-:Y:S01]  /*4320*/  @P3 SYNCS.ARRIVE.TRANS64.A1T0 RZ, [R5+URZ+0x138], RZ ;  /* 0x000138ff05ff39a7 */ /* 0x0001e2000810003f */
[----:B------:R-:W-:Y:S02]  /*4330*/  ISETP.GE.U32.AND P3, PT, R8, 0x12, PT ;  /* 0x000000120800780c */ /* 0x000fe40003f66070 */
[----:B------:R-:W-:Y:S02]  /*4340*/  PRMT R2, RZ, 0x7610, R2 ;  /* 0x00007610ff027816 */ /* 0x000fe40000000002 */
[----:B0-----:R-:W-:Y:S02]  /*4350*/  SHF.R.U32.HI R5, RZ, 0x2, R3 ;  /* 0x00000002ff057819 */ /* 0x001fe40000011603 */
[----:B------:R-:W-:Y:S02]  /*4360*/  SEL R3, RZ, 0x1, !P1 ;  /* 0x00000001ff037807 */ /* 0x000fe40004800000 */
[----:B------:R-:W-:Y:S01]  /*4370*/  ISETP.GE.U32.AND P1, PT, R16, UR4, PT ;  /* 0x0000000410007c0c */ /* 0x000fe2000bf26070 */
[----:B------:R-:W-:Y:S01]  /*4380*/  IMAD R11, R5, -0x12, R4 ;  /* 0xffffffee050b7824 */ /* 0x000fe200078e0204 */
[----:B------:R-:W-:-:S02]  /*4390*/  LOP3.LUT R0, R0, R3, RZ, 0x3c, !PT ;  /* 0x0000000300007212 */ /* 0x000fc400078e3cff */
[----:B------:R-:W-:Y:S02]  /*43a0*/  ISETP.GE.U32.AND.EX P1, PT, R17, UR5, PT, P1 ;  /* 0x0000000511007c0c */ /* 0x000fe4000bf26110 */
[----:B------:R-:W-:-:S11]  /*43b0*/  @P3 LOP3.LUT R0, R0, 0x1, R5, 0x78, !PT ;  /* 0x0000000100003812 */ /* 0x000fd600078e7805 */
[----:B------:R-:W-:Y:S05]  /*43c0*/  @P1 BRA `(.L_x_70) ;  /* 0x00000004005c1947 */ /* 0x000fea0003800000 */
[----:B------:R-:W-:Y:S01]  /*43d0*/  ULDC.64 UR4, c[0x0][0x628] ;  /* 0x00018a0000047ab9 */ /* 0x000fe20000000a00 */
[----:B------:R-:W0:Y:S01]  /*43e0*/  S2R R14, SR_CTAID.X ;  /* 0x00000000000e7919 */ /* 0x000e220000002500 */
[----:B------:R-:W-:Y:S01]  /*43f0*/  ISETP.NE.U32.AND P1, PT, RZ, UR4, PT ;  /* 0x00000004ff007c0c */ /* 0x000fe2000bf25070 */
[----:B------:R-:W-:Y:S01]  /*4400*/  ULDC UR7, c[0x0][0x630] ;  /* 0x00018c0000077ab9 */ /* 0x000fe20000000800 */
[----:B------:R-:W-:Y:S01]  /*4410*/  IMAD.MOV.U32 R2, RZ, RZ, R16 ;  /* 0x000000ffff027224 */ /* 0x000fe200078e0010 */
[----:B------:R-:W1:Y:S01]  /*4420*/  S2R R13, SR_CTAID.Y ;  /* 0x00000000000d7919 */ /* 0x000e620000002600 */
[----:B------:R-:W-:Y:S01]  /*4430*/  ISETP.NE.AND.EX P1, PT, RZ, UR5, PT, P1 ;  /* 0x00000005ff007c0c */ /* 0x000fe2000bf25310 */
[----:B------:R-:W-:-:S12]  /*4440*/  IMAD.MOV.U32 R3, RZ, RZ, R17 ;  /* 0x000000ffff037224 */ /* 0x000fd800078e0011 */
[----:B------:R-:W-:Y:S05]  /*4450*/  @!P1 BRA `(.L_x_71) ;  /* 0x0000000000289947 */ /* 0x000fea0003800000 */
[----:B------:R-:W-:Y:S02]  /*4460*/  ULDC UR6, c[0x0][0x634] ;  /* 0x00018d0000067ab9 */ /* 0x000fe40000000800 */
[----:B------:R-:W-:-:S05]  /*4470*/  IADD3 R7, P1, R16, UR6, RZ ;  /* 0x0000000610077c10 */ /* 0x000fca000ff3e0ff */
[----:B------:R-:W-:-:S04]  /*4480*/  IMAD.X R15, RZ, RZ, R17, P1 ;  /* 0x000000ffff0f7224 */ /* 0x000fc800008e0611 */
[----:B------:R-:W-:-:S04]  /*4490*/  IMAD.WIDE.U32 R4, R15, UR4, RZ ;  /* 0x000000040f047c25 */ /* 0x000fc8000f8e00ff */
[----:B------:R-:W-:-:S04]  /*44a0*/  IMAD.WIDE.U32 R4, P1, R7, UR5, R4 ;  /* 0x0000000507047c25 */ /* 0x000fc8000f820004 */
[----:B------:R-:W-:-:S04]  /*44b0*/  IMAD.WIDE.U32 R6, R7, UR4, RZ ;  /* 0x0000000407067c25 */ /* 0x000fc8000f8e00ff */
[----:B------:R-:W-:Y:S01]  /*44c0*/  IMAD.X R3, RZ, RZ, RZ, P1 ;  /* 0x000000ffff037224 */ /* 0x000fe200008e06ff */
[----:B------:R-:W-:Y:S01]  /*44d0*/  IADD3 RZ, P1, R7, R4, RZ ;  /* 0x0000000407ff7210 */ /* 0x000fe20007f3e0ff */
[----:B------:R-:W-:-:S04]  /*44e0*/  IMAD.MOV.U32 R2, RZ, RZ, R5 ;  /* 0x000000ffff027224 */ /* 0x000fc800078e0005 */
[----:B------:R-:W-:-:S08]  /*44f0*/  IMAD.WIDE.U32.X R2, R15, UR5, R2, P1 ;  /* 0x000000050f027c25 */ /* 0x000fd000088e0402 */
.L_x_71:
[--C-:B------:R-:W-:Y:S01]  /*4500*/  SHF.R.U64 R6, R2, UR7, R3.reuse ;  /* 0x0000000702067c19 */ /* 0x100fe20008001203 */
[----:B------:R-:W-:Y:S01]  /*4510*/  ULDC.64 UR4, c[0x0][0x620] ;  /* 0x0001880000047ab9 */ /* 0x000fe20000000a00 */
[----:B------:R-:W-:Y:S01]  /*4520*/  SHF.R.U32.HI R2, RZ, UR7, R3 ;  /* 0x00000007ff027c19 */ /* 0x000fe20008011603 */
[----:B------:R-:W-:Y:S01]  /*4530*/  IMAD.MOV.U32 R3, RZ, RZ, R17 ;  /* 0x000000ffff037224 */ /* 0x000fe200078e0011 */
[----:B------:R-:W-:Y:S01]  /*4540*/  IADD3 R5, P1, RZ, -R6, RZ ;  /* 0x80000006ff057210 */ /* 0x000fe20007f3e0ff */
[----:B------:R-:W2:Y:S01]  /*4550*/  LDC R25, c[0x0][0x144] ;  /* 0x00005100ff197b82 */ /* 0x000ea20000000800 */
[----:B0-----:R-:W-:Y:S01]  /*4560*/  I2FP.F32.U32 R7, R14 ;  /* 0x0000000e00077245 */ /* 0x001fe20000201000 */
[----:B------:R-:W-:Y:S01]  /*4570*/  ULDC.64 UR8, c[0x0][0x640] ;  /* 0x0001900000087ab9 */ /* 0x000fe20000000a00 */
[----:B------:R-:W-:Y:S01]  /*4580*/  ULDC UR6, c[0x0][0x608] ;  /* 0x0001820000067ab9 */ /* 0x000fe20000000800 */
[----:B------:R-:W-:Y:S01]  /*4590*/  IMAD.X R2, RZ, RZ, ~R2, P1 ;  /* 0x000000ffff027224 */ /* 0x000fe200008e0e02 */
[----:B------:R-:W-:-:S03]  /*45a0*/  ISETP.NE.U32.AND P1, PT, RZ, UR8, PT ;  /* 0x00000008ff007c0c */ /* 0x000fc6000bf25070 */
[----:B------:R-:W-:Y:S01]  /*45b0*/  IMAD R4, R2, UR4, RZ ;  /* 0x0000000402047c24 */ /* 0x000fe2000f8e02ff */
[----:B------:R-:W0:Y:S01]  /*45c0*/  LDC R20, c[0x0][0x148] ;  /* 0x00005200ff147b82 */ /* 0x000e220000000800 */
[----:B------:R-:W-:Y:S01]  /*45d0*/  IMAD.MOV.U32 R2, RZ, RZ, R16 ;  /* 0x000000ffff027224 */ /* 0x000fe200078e0010 */
[----:B------:R-:W-:-:S03]  /*45e0*/  ISETP.NE.AND.EX P1, PT, RZ, UR9, PT, P1 ;  /* 0x00000009ff007c0c */ /* 0x000fc6000bf25310 */
[----:B------:R-:W-:Y:S01]  /*45f0*/  IMAD.WIDE.U32 R2, R5, UR4, R2 ;  /* 0x0000000405027c25 */ /* 0x000fe2000f8e0002 */
[----:B------:R-:W-:-:S03]  /*4600*/  ULDC UR4, c[0x0][0x150] ;  /* 0x0000540000047ab9 */ /* 0x000fc60000000800 */
[----:B------:R-:W-:Y:S02]  /*4610*/  IMAD R5, R5, UR5, R4 ;  /* 0x0000000505057c24 */ /* 0x000fe4000f8e0204 */
[----:B------:R-:W-:Y:S01]  /*4620*/  FMUL R4, R7, UR4 ;  /* 0x0000000407047c20 */ /* 0x000fe20008400000 */
[----:B------:R-:W-:Y:S01]  /*4630*/  ULDC UR4, c[0x0][0x618] ;  /* 0x0001860000047ab9 */ /* 0x000fe20000000800 */
[----:B------:R-:W-:Y:S01]  /*4640*/  ULDC UR5, c[0x0][0x154] ;  /* 0x0000550000057ab9 */ /* 0x000fe20000000800 */
[----:B------:R-:W-:-:S03]  /*4650*/  IMAD.IADD R3, R3, 0x1, R5 ;  /* 0x0000000103037824 */ /* 0x000fc600078e0205 */
[----:B------:R-:W3:Y:S02]  /*4660*/  F2I.U32.TRUNC.NTZ R4, R4 ;  /* 0x0000000400047305 */ /* 0x000ee4000020f000 */
[----:B------:R-:W-:Y:S02]  /*4670*/  SHF.R.U64 R7, R2, UR4, R3 ;  /* 0x0000000402077c19 */ /* 0x000fe40008001203 */
[----:B-1----:R-:W-:-:S05]  /*4680*/  I2FP.F32.U32 R2, R13 ;  /* 0x0000000d00027245 */ /* 0x002fca0000201000 */
[----:B------:R-:W-:Y:S01]  /*4690*/  FMUL R22, R2, UR5 ;  /* 0x0000000502167c20 */ /* 0x000fe20008400000 */
[----:B------:R-:W-:Y:S01]  /*46a0*/  SHF.R.U32.HI R2, RZ, UR4, R3 ;  /* 0x00000004ff027c19 */ /* 0x000fe20008011603 */
[----:B------:R-:W-:-:S03]  /*46b0*/  ULDC UR4, c[0x0][0x658] ;  /* 0x0001960000047ab9 */ /* 0x000fc60000000800 */
[--C-:B------:R-:W-:Y:S01]  /*46c0*/  SHF.R.U64 R21, R7, UR6, R2.reuse ;  /* 0x0000000607157c19 */ /* 0x100fe20008001202 */
[----:B------:R-:W1:Y:S01]  /*46d0*/  F2I.U32.TRUNC.NTZ R22, R22 ;  /* 0x0000001600167305 */ /* 0x000e62000020f000 */
[----:B------:R-:W-:Y:S01]  /*46e0*/  SHF.R.U32.HI R2, RZ, UR6, R2 ;  /* 0x00000006ff027c19 */ /* 0x000fe20008011602 */
[----:B---3--:R-:W-:-:S03]  /*46f0*/  IMAD.MOV R4, RZ, RZ, -R4 ;  /* 0x000000ffff047224 */ /* 0x008fc600078e0a04 */
[----:B------:R-:W-:Y:S01]  /*4700*/  SHF.R.U64 R15, R21, UR4, R2 ;  /* 0x00000004150f7c19 */ /* 0x000fe20008001202 */
[----:B--2---:R-:W-:Y:S01]  /*4710*/  IMAD R14, R25, R4, R14 ;  /* 0x00000004190e7224 */ /* 0x004fe200078e020e */
[----:B------:R-:W-:-:S03]  /*4720*/  SHF.R.U32.HI R23, RZ, UR4, R2 ;  /* 0x00000004ff177c19 */ /* 0x000fc60008011602 */
[----:B------:R-:W-:Y:S02]  /*4730*/  IMAD.MOV.U32 R2, RZ, RZ, R15 ;  /* 0x000000ffff027224 */ /* 0x000fe400078e000f */
[----:B------:R-:W-:Y:S01]  /*4740*/  IMAD.MOV.U32 R3, RZ, RZ, R23 ;  /* 0x000000ffff037224 */ /* 0x000fe200078e0017 */
[----:B------:R-:W-:Y:S06]  /*4750*/  @!P1 BRA `(.L_x_72) ;  /* 0x0000000000289947 */ /* 0x000fec0003800000 */
[----:B------:R-:W-:Y:S02]  /*4760*/  ULDC UR4, c[0x0][0x64c] ;  /* 0x0001930000047ab9 */ /* 0x000fe40000000800 */
[----:B------:R-:W-:-:S05]  /*4770*/  IADD3 R3, P1, R15, UR4, RZ ;  /* 0x000000040f037c10 */ /* 0x000fca000ff3e0ff */
[----:B------:R-:W-:-:S04]  /*4780*/  IMAD.X R23, RZ, RZ, R23, P1 ;  /* 0x000000ffff177224 */ /* 0x000fc800008e0617 */
[----:B------:R-:W-:-:S04]  /*4790*/  IMAD.WIDE.U32 R4, R23, UR8, RZ ;  /* 0x0000000817047c25 */ /* 0x000fc8000f8e00ff */
[----:B------:R-:W-:-:S04]  /*47a0*/  IMAD.WIDE.U32 R4, P1, R3, UR9, R4 ;  /* 0x0000000903047c25 */ /* 0x000fc8000f820004 */
[----:B------:R-:W-:-:S04]  /*47b0*/  IMAD.WIDE.U32 R2, R3, UR8, RZ ;  /* 0x0000000803027c25 */ /* 0x000fc8000f8e00ff */
[----:B------:R-:W-:Y:S01]  /*47c0*/  IMAD.MOV.U32 R2, RZ, RZ, R5 ;  /* 0x000000ffff027224 */ /* 0x000fe200078e0005 */
[----:B------:R-:W-:Y:S01]  /*47d0*/  IADD3 RZ, P3, R3, R4, RZ ;  /* 0x0000000403ff7210 */ /* 0x000fe20007f7e0ff */
[----:B------:R-:W-:-:S04]  /*47e0*/  IMAD.X R3, RZ, RZ, RZ, P1 ;  /* 0x000000ffff037224 */ /* 0x000fc800008e06ff */
[----:B------:R-:W-:-:S08]  /*47f0*/  IMAD.WIDE.U32.X R2, R23, UR9, R2, P3 ;  /* 0x0000000917027c25 */ /* 0x000fd000098e0402 */
.L_x_72:
[----:B------:R-:W-:Y:S01]  /*4800*/  ISETP.NE.AND P1, PT, R19, 0x1, PT ;  /* 0x000000011300780c */ /* 0x000fe20003f25270 */
[----:B------:R-:W-:Y:S01]  /*4810*/  ULDC UR4, c[0x0][0x648] ;  /* 0x0001920000047ab9 */ /* 0x000fe20000000800 */
[----:B------:R-:W-:Y:S01]  /*4820*/  LOP3.LUT R21, R21, UR16, RZ, 0xc0, !PT ;  /* 0x0000001015157c12 */ /* 0x000fe2000f8ec0ff */
[----:B-1----:R-:W-:Y:S01]  /*4830*/  IMAD.MOV R22, RZ, RZ, -R22 ;  /* 0x000000ffff167224 */ /* 0x002fe200078e0a16 */
[----:B------:R-:W-:Y:S01]  /*4840*/  SHF.R.U64 R2, R2, UR4, R3 ;  /* 0x0000000402027c19 */ /* 0x000fe20008001203 */
[----:B------:R-:W-:Y:S01]  /*4850*/  ULDC UR4, c[0x0][0x638] ;  /* 0x00018e0000047ab9 */ /* 0x000fe20000000800 */
[----:B------:R-:W-:Y:S01]  /*4860*/  ULDC UR5, c[0x0][0x610] ;  /* 0x0001840000057ab9 */ /* 0x000fe20000000800 */
[----:B------:R-:W-:Y:S02]  /*4870*/  IMAD.MOV.U32 R3, RZ, RZ, 0x1 ;  /* 0x00000001ff037424 */ /* 0x000fe400078e00ff */
[----:B------:R-:W-:Y:S02]  /*4880*/  IMAD.MOV R4, RZ, RZ, -R2 ;  /* 0x000000ffff047224 */ /* 0x000fe400078e0a02 */
[----:B------:R-:W-:Y:S01]  /*4890*/  IMAD R21, R2, UR17, R21 ;  /* 0x0000001102157c24 */ /* 0x000fe2000f8e0215 */
[----:B------:R-:W-:Y:S01]  /*48a0*/  LOP3.LUT R2, R7, UR15, RZ, 0xc0, !PT ;  /* 0x0000000f07027c12 */ /* 0x000fe2000f8ec0ff */
[----:B0-----:R-:W-:-:S02]  /*48b0*/  @P1 IMAD R14, R20, R22, R13 ;  /* 0x00000016140e1224 */ /* 0x001fc400078e020d */
[----:B------:R-:W-:Y:S01]  /*48c0*/  IMAD R15, R4, UR4, R15 ;  /* 0x00000004040f7c24 */ /* 0x000fe2000f8e020f */
[----:B------:R-:W-:Y:S01]  /*48d0*/  ULDC UR4, c[0x0][0x600] ;  /* 0x0001800000047ab9 */ /* 0x000fe20000000800 */
[----:B------:R-:W-:Y:S02]  /*48e0*/  IMAD R14, R21, UR5, R14 ;  /* 0x00000005150e7c24 */ /* 0x000fe4000f8e020e */
[--C-:B------:R-:W-:Y:S01]  /*48f0*/  IMAD R15, R15, UR4, R2.reuse ;  /* 0x000000040f0f7c24 */ /* 0x100fe2000f8e0202 */
[----:B------:R-:W-:Y:S01]  /*4900*/  PRMT R2, R3, 0x7610, R2 ;  /* 0x0000761003027816 */ /* 0x000fe20000000002 */
[----:B------:R-:W-:-:S03]  /*4910*/  IMAD.MOV.U32 R7, RZ, RZ, R6 ;  /* 0x000000ffff077224 */ /* 0x000fc600078e0006 */
[----:B------:R-:W-:Y:S02]  /*4920*/  SEL R20, R15, R14, !P1 ;  /* 0x0000000e0f147207 */ /* 0x000fe40004800000 */
[----:B------:R-:W-:-:S07]  /*4930*/  SEL R13, R14, R15, !P1 ;  /* 0x0000000f0e0d7207 */ /* 0x000fce0004800000 */
.L_x_70:
[----:B------:R-:W-:Y:S05]  /*4940*/  BSYNC B1 ;  /* 0x0000000000017941 */ /* 0x000fea0003800000 */
.L_x_69:
[----:B------:R-:W-:-:S13]  /*4950*/  LOP3.LUT P1, RZ, R2, 0xff, RZ, 0xc0, !PT ;  /* 0x000000ff02ff7812 */ /* 0x000fda000782c0ff */
[----:B------:R-:W-:Y:S05]  /*4960*/  @P1 BRA `(.L_x_73) ;  /* 0xfffffff4003c1947 */ /* 0x000fea000383ffff */
[----:B------:R-:W-:Y:S05]  /*4970*/  BSYNC B0 ;  /* 0x0000000000007941 */ /* 0x000fea0003800000 */
.L_x_61:
[----:B------:R-:W-:-:S03]  /*4980*/  UMOV UR4, 0xffffffff ;  /* 0xffffffff00047882 */ /* 0x000fc60000000000 */
[----:B------:R-:W-:Y:S05]  /*4990*/  BRA.DIV UR4, `(.L_x_74) ;  /* 0x0000000e04107947 */ /* 0x000fea000b800000 */
[----:B------:R-:W-:-:S13]  /*49a0*/  ELECT P6, URZ, PT ;  /* 0x00000000003f782f */ /* 0x000fda00038c0000 */
.L_x_102:
[----:B------:R-:W-:Y:S04]  /*49b0*/  BSSY B0, `(.L_x_75) ;  /* 0x00000a9000007945 */ /* 0x000fe80003800000 */
[----:B------:R-:W-:Y:S05]  /*49c0*/  @!P6 BRA `(.L_x_76) ;  /* 0x00000008009ce947 */ /* 0x000fea0003800000 */
[----:B------:R-:W-:-:S04]  /*49d0*/  LOP3.LUT R18, R18, 0x2, RZ, 0xfc, !PT ;  /* 0x0000000212127812 */ /* 0x000fc800078efcff */
[----:B------:R-:W-:-:S13]  /*49e0*/  ISETP.NE.AND P0, PT, R18, 0x3, PT ;  /* 0x000000031200780c */ /* 0x000fda0003f05270 */
[----:B------:R-:W-:Y:S05]  /*49f0*/  @!P0 BRA `(.L_x_77) ;  /* 0x0000000000048947 */ /* 0x000fea0003800000 */
[----:B------:R-:W-:Y:S01]  /*4a00*/  BPT.TRAP 0x1 ;  /* 0x000000040000795c */ /* 0x000fe20000300000 */
.L_x_77:
[----:B------:R-:W0:Y:S01]  /*4a10*/  S2R R3, SR_CgaCtaId ;  /* 0x0000000000037919 */ /* 0x000e220000008800 */
[----:B------:R-:W-:Y:S02]  /*4a20*/  MOV R2, 0x400 ;  /* 0x0000040000027802 */ /* 0x000fe40000000f00 */
[----:B------:R-:W-:Y:S02]  /*4a30*/  SHF.L.U32 R4, R0, 0x1f, RZ ;  /* 0x0000001f00047819 */ /* 0x000fe400000006ff */
[----:B0-----:R-:W-:-:S05]  /*4a40*/  LEA R2, R3, R2, 0x18 ;  /* 0x0000000203027211 */ /* 0x001fca00078ec0ff */
[----:B------:R-:W-:-:S04]  /*4a50*/  VIADD R2, R2, 0x90 ;  /* 0x0000009002027836 */ /* 0x000fc80000000000 */
[C---:B------:R-:W-:Y:S02]  /*4a60*/  IMAD R7, R11.reuse, 0x8, R2 ;  /* 0x000000080b077824 */ /* 0x040fe400078e0202 */
[----:B------:R-:W-:Y:S02]  /*4a70*/  VIADD R11, R11, 0x1 ;  /* 0x000000010b0b7836 */ /* 0x000fe40000000000 */
[----:B------:R-:W0:Y:S03]  /*4a80*/  SYNCS.PHASECHK.TRANS64.TRYWAIT P0, [R7+URZ], R4 ;  /* 0x00000004070075a7 */ /* 0x000e26000800017f */
[----:B------:R-:W-:-:S04]  /*4a90*/  ISETP.NE.AND P1, PT, R11, 0x12, PT ;  /* 0x000000120b00780c */ /* 0x000fc80003f25270 */
[----:B------:R-:W-:Y:S02]  /*4aa0*/  SEL R3, RZ, 0x1, P1 ;  /* 0x00000001ff037807 */ /* 0x000fe40000800000 */
[----:B------:R-:W-:Y:S02]  /*4ab0*/  SEL R11, R11, RZ, P1 ;  /* 0x000000ff0b0b7207 */ /* 0x000fe40000800000 */
[----:B------:R-:W-:-:S03]  /*4ac0*/  LOP3.LUT R6, R0, R3, RZ, 0x3c, !PT ;  /* 0x0000000300067212 */ /* 0x000fc600078e3cff */
[----:B------:R-:W-:Y:S01]  /*4ad0*/  IMAD R8, R11, 0x8, R2 ;  /* 0x000000080b087824 */ /* 0x000fe200078e0202 */
[----:B------:R-:W-:Y:S01]  /*4ae0*/  SHF.L.U32 R5, R6, 0x1f, RZ ;  /* 0x0000001f06057819 */ /* 0x000fe200000006ff */
[----:B0-----:R-:W-:Y:S06]  /*4af0*/  @!P0 BRA `(.L_x_78) ;  /* 0x0000000800d88947 */ /* 0x001fec0003800000 */
.L_x_103:
[----:B------:R-:W1:Y:S01]  /*4b00*/  SYNCS.PHASECHK.TRANS64.TRYWAIT P0, [R8+URZ], R5 ;  /* 0x00000005080075a7 */ /* 0x000e62000800017f */
[----:B------:R-:W-:-:S05]  /*4b10*/  VIADD R0, R11, 0x1 ;  /* 0x000000010b007836 */ /* 0x000fca0000000000 */
[----:B------:R-:W-:-:S04]  /*4b20*/  ISETP.NE.AND P1, PT, R0, 0x12, PT ;  /* 0x000000120000780c */ /* 0x000fc80003f25270 */
[----:B------:R-:W-:Y:S02]  /*4b30*/  SEL R3, RZ, 0x1, P1 ;  /* 0x00000001ff037807 */ /* 0x000fe40000800000 */
[----:B0-----:R-:W-:Y:S02]  /*4b40*/  SEL R7, R0, RZ, P1 ;  /* 0x000000ff00077207 */ /* 0x001fe40000800000 */
[----:B------:R-:W-:-:S03]  /*4b50*/  LOP3.LUT R6, R6, R3, RZ, 0x3c, !PT ;  /* 0x0000000306067212 */ /* 0x000fc600078e3cff */
[----:B------:R-:W-:Y:S01]  /*4b60*/  IMAD R9, R7, 0x8, R2 ;  /* 0x0000000807097824 */ /* 0x000fe200078e0202 */
[----:B------:R-:W-:Y:S01]  /*4b70*/  SHF.L.U32 R4, R6, 0x1f, RZ ;  /* 0x0000001f06047819 */ /* 0x000fe200000006ff */
[----:B-1----:R-:W-:Y:S06]  /*4b80*/  @!P0 BRA `(.L_x_79) ;  /* 0x0000000800c88947 */ /* 0x002fec0003800000 */
.L_x_104:
[----:B------:R-:W1:Y:S01]  /*4b90*/  SYNCS.PHASECHK.TRANS64.TRYWAIT P0, [R9+URZ], R4 ;  /* 0x00000004090075a7 */ /* 0x000e62000800017f */
[----:B------:R-:W-:-:S05]  /*4ba0*/  VIADD R0, R7, 0x1 ;  /* 0x0000000107007836 */ /* 0x000fca0000000000 */
[----:B------:R-:W-:-:S04]  /*4bb0*/  ISETP.NE.AND P1, PT, R0, 0x12, PT ;  /* 0x000000120000780c */ /* 0x000fc80003f25270 */
[----:B------:R-:W-:Y:S02]  /*4bc0*/  SEL R3, RZ, 0x1, P1 ;  /* 0x00000001ff037807 */ /* 0x000fe40000800000 */
[----:B------:R-:W-:Y:S02]  /*4bd0*/  SEL R7, R0, RZ, P1 ;  /* 0x000000ff00077207 */ /* 0x000fe40000800000 */
[----:B------:R-:W-:-:S03]  /*4be0*/  LOP3.LUT R6, R6, R3, RZ, 0x3c, !PT ;  /* 0x0000000306067212 */ /* 0x000fc600078e3cff */
[----:B0-----:R-:W-:Y:S01]  /*4bf0*/  IMAD R8, R7, 0x8, R2 ;  /* 0x0000000807087824 */ /* 0x001fe200078e0202 */
[----:B------:R-:W-:Y:S01]  /*4c00*/  SHF.L.U32 R5, R6, 0x1f, RZ ;  /* 0x0000001f06057819 */ /* 0x000fe200000006ff */
[----:B-1----:R-:W-:Y:S06]  /*4c10*/  @!P0 BRA `(.L_x_80) ;  /* 0x0000000800b88947 */ /* 0x002fec0003800000 */
.L_x_105:
        /* <DEDUP_REMOVED lines=9> */
.L_x_106:
        /* <DEDUP_REMOVED lines=9> */
.L_x_107:
        /* <DEDUP_REMOVED lines=9> */
.L_x_108:
        /* <DEDUP_REMOVED lines=9> */
.L_x_109:
        /* <DEDUP_REMOVED lines=9> */
.L_x_110:
        /* <DEDUP_REMOVED lines=9> */
.L_x_111:
        /* <DEDUP_REMOVED lines=9> */
.L_x_112:
        /* <DEDUP_REMOVED lines=9> */
.L_x_113:
        /* <DEDUP_REMOVED lines=9> */
.L_x_114:
        /* <DEDUP_REMOVED lines=9> */
.L_x_115:
        /* <DEDUP_REMOVED lines=9> */
.L_x_116:
        /* <DEDUP_REMOVED lines=9> */
.L_x_117:
[----:B------:R-:W1:Y:S01]  /*52e0*/  SYNCS.PHASECHK.TRANS64.TRYWAIT P0, [R8+URZ], R5 ;  /* 0x00000005080075a7 */ /* 0x000e62000800017f */
[----:B------:R-:W-:-:S05]  /*52f0*/  VIADD R0, R7, 0x1 ;  /* 0x0000000107007836 */ /* 0x000fca0000000000 */
[----:B------:R-:W-:-:S04]  /*5300*/  ISETP.NE.AND P1, PT, R0, 0x12, PT ;  /* 0x000000120000780c */ /* 0x000fc80003f25270 */
[----:B------:R-:W-:Y:S02]  /*5310*/  SEL R3, RZ, 0x1, P1 ;  /* 0x00000001ff037807 */ /* 0x000fe40000800000 */
[----:B------:R-:W-:Y:S02]  /*5320*/  SEL R7, R0, RZ, P1 ;  /* 0x000000ff00077207 */ /* 0x000fe40000800000 */
[----:B0-----:R-:W-:-:S03]  /*5330*/  LOP3.LUT R9, R6, R3, RZ, 0x3c, !PT ;  /* 0x0000000306097212 */ /* 0x001fc600078e3cff */
[----:B------:R-:W-:Y:S01]  /*5340*/  IMAD R11, R7, 0x8, R2 ;  /* 0x00000008070b7824 */ /* 0x000fe200078e0202 */
[----:B------:R-:W-:Y:S01]  /*5350*/  SHF.L.U32 R6, R9, 0x1f, RZ ;  /* 0x0000001f09067819 */ /* 0x000fe200000006ff */
[----:B-1----:R-:W-:Y:S06]  /*5360*/  @!P0 BRA `(.L_x_93) ;  /* 0x0000000400e88947 */ /* 0x002fec0003800000 */
.L_x_118:
[----:B------:R-:W1:Y:S01]  /*5370*/  SYNCS.PHASECHK.TRANS64.TRYWAIT P0, [R11+URZ], R6 ;  /* 0x000000060b0075a7 */ /* 0x000e62000800017f */
[----:B------:R-:W-:-:S05]  /*5380*/  VIADD R0, R7, 0x1 ;  /* 0x0000000107007836 */ /* 0x000fca0000000000 */
[----:B------:R-:W-:-:S04]  /*5390*/  ISETP.NE.AND P1, PT, R0, 0x12, PT ;  /* 0x000000120000780c */ /* 0x000fc80003f25270 */
[----:B------:R-:W-:Y:S02]  /*53a0*/  SEL R4, RZ, 0x1, P1 ;  /* 0x00000001ff047807 */ /* 0x000fe40000800000 */
[----:B------:R-:W-:Y:S02]  /*53b0*/  SEL R3, R0, RZ, P1 ;  /* 0x000000ff00037207 */ /* 0x000fe40000800000 */
[----:B------:R-:W-:Y:S01]  /*53c0*/  LOP3.LUT R0, R9, R4, RZ, 0x3c, !PT ;  /* 0x0000000409007212 */ /* 0x000fe200078e3cff */
[----:B-1----:R-:W-:Y:S06]  /*53d0*/  @!P0 BRA `(.L_x_94) ;  /* 0x0000000400e08947 */ /* 0x002fec0003800000 */
.L_x_119:
[----:B------:R-:W-:Y:S01]  /*53e0*/  IMAD R3, R3, 0x8, R2 ;  /* 0x0000000803037824 */ /* 0x000fe200078e0202 */
[----:B------:R-:W-:-:S07]  /*53f0*/  SHF.L.U32 R0, R0, 0x1f, RZ ;  /* 0x0000001f00007819 */ /* 0x000fce00000006ff */
.L_x_95:
[----:B--2---:R2:W3:Y:S02]  /*5400*/  SYNCS.PHASECHK.TRANS64.TRYWAIT P0, [R3+URZ], R0 ;  /* 0x00000000030075a7 */ /* 0x0044e4000800017f */
[----:B---3--:R-:W-:Y:S05]  /*5410*/  @!P0 NANOSLEEP.SYNCS 0x989680 ;  /* 0x009896800000895d */ /* 0x008fea0003900000 */
[----:B------:R-:W3:Y:S02]  /*5420*/  @!P0 SYNCS.PHASECHK.TRANS64 P0, [R3+URZ], R0 ;  /* 0x00000000030085a7 */ /* 0x000ee4000800007f */
[----:B---3--:R-:W-:Y:S05]  /*5430*/  @!P0 BRA `(.L_x_95) ;  /* 0xfffffffc00f08947 */ /* 0x008fea000383ffff */
.L_x_76:
[----:B------:R-:W-:Y:S05]  /*5440*/  BSYNC B0 ;  /* 0x0000000000007941 */ /* 0x000fea0003800000 */
.L_x_75:
[----:B------:R-:W-:Y:S05]  /*5450*/  EXIT ;  /* 0x000000000000794d */ /* 0x000fea0003800000 */
.L_x_18:
[----:B-1----:R1:W2:Y:S02]  /*5460*/  SYNCS.PHASECHK.TRANS64.TRYWAIT P1, [R3+URZ], R0 ;  /* 0x00000000030075a7 */ /* 0x0022a4000802017f */
[----:B--2---:R-:W-:Y:S05]  /*5470*/  @!P1 NANOSLEEP.SYNCS 0x989680 ;  /* 0x009896800000995d */ /* 0x004fea0003900000 */
[----:B------:R-:W2:Y:S02]  /*5480*/  @!P1 SYNCS.PHASECHK.TRANS64 P1, [R3+URZ], R0 ;  /* 0x00000000030095a7 */ /* 0x000ea4000802007f */
[----:B--2---:R-:W-:Y:S05]  /*5490*/  @!P1 BRA `(.L_x_18) ;  /* 0xfffffffc00f09947 */ /* 0x004fea000383ffff */
[----:B------:R-:W-:Y:S05]  /*54a0*/  BRA `(.L_x_17) ;  /* 0xffffffc000687947 */ /* 0x000fea000383ffff */
.L_x_23:
[----:B-1----:R-:W-:-:S04]  /*54b0*/  IMAD.U32 R3, RZ, RZ, UR4 ;  /* 0x00000004ff037e24 */ /* 0x002fc8000f8e00ff */
[----:B------:R1:W2:Y:S03]  /*54c0*/  SYNCS.PHASECHK.TRANS64.TRYWAIT P1, [R3+URZ], R2 ;  /* 0x00000002030075a7 */ /* 0x0002a6000802017f */
[----:B--2---:R-:W-:Y:S05]  /*54d0*/  @!P1 NANOSLEEP.SYNCS 0x989680 ;  /* 0x009896800000995d */ /* 0x004fea0003900000 */
[----:B------:R-:W2:Y:S02]  /*54e0*/  @!P1 SYNCS.PHASECHK.TRANS64 P1, [R3+URZ], R2 ;  /* 0x00000002030095a7 */ /* 0x000ea4000802007f */
[----:B--2---:R-:W-:Y:S05]  /*54f0*/  @!P1 BRA `(.L_x_23) ;  /* 0xfffffffc00ec9947 */ /* 0x004fea000383ffff */
[----:B------:R-:W-:Y:S05]  /*5500*/  BRA `(.L_x_22) ;  /* 0xffffffc000fc7947 */ /* 0x000fea000383ffff */
.L_x_62:
[----:B------:R-:W-:Y:S01]  /*5510*/  BSSY B1, `(.L_x_96) ;  /* 0x0000006000017945 */ /* 0x000fe20003800000 */
[----:B------:R-:W-:-:S07]  /*5520*/  IMAD.MOV.U32 R15, RZ, RZ, -0x1 ;  /* 0xffffffffff0f7424 */ /* 0x000fce00078e00ff */
[----:B------:R-:W-:Y:S05]  /*5530*/  WARPSYNC.COLLECTIVE R15, `(.L_x_97) ;  /* 0x000000000f0c7348 */ /* 0x000fea0003c00000 */
[----:B------:R-:W-:Y:S02]  /*5540*/  ELECT P6, UR62, PT ;  /* 0x00000000003e782f */ /* 0x000fe400038c0000 */
[----:B------:R-:W-:Y:S01]  /*5550*/  MOV R14, UR62 ;  /* 0x0000003e000e7c02 */ /* 0x000fe20008000f00 */
[----:B------:R-:W-:Y:S10]  /*5560*/  ENDCOLLECTIVE ;  /* 0x000000000000791b */ /* 0x000ff40003800000 */
.L_x_97:
[----:B------:R-:W-:Y:S05]  /*5570*/  BSYNC B1 ;  /* 0x0000000000017941 */ /* 0x000fea0003800000 */
.L_x_96:
[----:B------:R-:W-:Y:S05]  /*5580*/  BRA `(.L_x_98) ;  /* 0xffffffe800407947 */ /* 0x000fea000383ffff */
.L_x_65:
[----:B-1----:R1:W2:Y:S02]  /*5590*/  SYNCS.PHASECHK.TRANS64.TRYWAIT P1, [R14+URZ+0x90], R5 ;  /* 0x000090050e0075a7 */ /* 0x0022a4000802017f */
[----:B--2---:R-:W-:Y:S05]  /*55a0*/  @!P1 NANOSLEEP.SYNCS 0x989680 ;  /* 0x009896800000995d */ /* 0x004fea0003900000 */
[----:B------:R-:W2:Y:S02]  /*55b0*/  @!P1 SYNCS.PHASECHK.TRANS64 P1, [R14+URZ+0x90], R5 ;  /* 0x000090050e0095a7 */ /* 0x000ea4000802007f */
[----:B--2---:R-:W-:Y:S05]  /*55c0*/  @!P1 BRA `(.L_x_65) ;  /* 0xfffffffc00f09947 */ /* 0x004fea000383ffff */
[----:B------:R-:W-:Y:S05]  /*55d0*/  BRA `(.L_x_99) ;  /* 0xffffffe800747947 */ /* 0x000fea000383ffff */
.L_x_74:
[----:B------:R-:W-:Y:S01]  /*55e0*/  BSSY B0, `(.L_x_100) ;  /* 0x0000006000007945 */ /* 0x000fe20003800000 */
[----:B------:R-:W-:-:S07]  /*55f0*/  IMAD.MOV.U32 R15, RZ, RZ, -0x1 ;  /* 0xffffffffff0f7424 */ /* 0x000fce00078e00ff */
[----:B------:R-:W-:Y:S05]  /*5600*/  WARPSYNC.COLLECTIVE R15, `(.L_x_101) ;  /* 0x000000000f0c7348 */ /* 0x000fea0003c00000 */
[----:B------:R-:W-:Y:S02]  /*5610*/  ELECT P6, UR62, PT ;  /* 0x00000000003e782f */ /* 0x000fe400038c0000 */
[----:B------:R-:W-:Y:S01]  /*5620*/  MOV R14, UR62 ;  /* 0x0000003e000e7c02 */ /* 0x000fe20008000f00 */
[----:B------:R-:W-:Y:S10]  /*5630*/  ENDCOLLECTIVE ;  /* 0x000000000000791b */ /* 0x000ff40003800000 */
.L_x_101:
[----:B------:R-:W-:Y:S05]  /*5640*/  BSYNC B0 ;  /* 0x0000000000007941 */ /* 0x000fea0003800000 */
.L_x_100:
[----:B------:R-:W-:Y:S05]  /*5650*/  BRA `(.L_x_102) ;  /* 0xfffffff000d47947 */ /* 0x000fea000383ffff */
.L_x_78:
[----:B0-----:R0:W1:Y:S02]  /*5660*/  SYNCS.PHASECHK.TRANS64.TRYWAIT P0, [R7+URZ], R4 ;  /* 0x00000004070075a7 */ /* 0x001064000800017f */
[----:B-1----:R-:W-:Y:S05]  /*5670*/  @!P0 NANOSLEEP.SYNCS 0x989680 ;  /* 0x009896800000895d */ /* 0x002fea0003900000 */
[----:B------:R-:W1:Y:S02]  /*5680*/  @!P0 SYNCS.PHASECHK.TRANS64 P0, [R7+URZ], R4 ;  /* 0x00000004070085a7 */ /* 0x000e64000800007f */
[----:B-1----:R-:W-:Y:S05]  /*5690*/  @!P0 BRA `(.L_x_78) ;  /* 0xfffffffc00f08947 */ /* 0x002fea000383ffff */
[----:B------:R-:W-:Y:S05]  /*56a0*/  BRA `(.L_x_103) ;  /* 0xfffffff400147947 */ /* 0x000fea000383ffff */
.L_x_79:
[----:B0-----:R0:W1:Y:S02]  /*56b0*/  SYNCS.PHASECHK.TRANS64.TRYWAIT P0, [R8+URZ], R5 ;  /* 0x00000005080075a7 */ /* 0x001064000800017f */
[----:B-1----:R-:W-:Y:S05]  /*56c0*/  @!P0 NANOSLEEP.SYNCS 0x989680 ;  /* 0x009896800000895d */ /* 0x002fea0003900000 */
[----:B------:R-:W1:Y:S02]  /*56d0*/  @!P0 SYNCS.PHASECHK.TRANS64 P0, [R8+URZ], R5 ;  /* 0x00000005080085a7 */ /* 0x000e64000800007f */
[----:B-1----:R-:W-:Y:S05]  /*56e0*/  @!P0 BRA `(.L_x_79) ;  /* 0xfffffffc00f08947 */ /* 0x002fea000383ffff */
[----:B------:R-:W-:Y:S05]  /*56f0*/  BRA `(.L_x_104) ;  /* 0xfffffff400247947 */ /* 0x000fea000383ffff */
.L_x_80:
[----:B0-----:R0:W1:Y:S02]  /*5700*/  SYNCS.PHASECHK.TRANS64.TRYWAIT P0, [R9+URZ], R4 ;  /* 0x00000004090075a7 */ /* 0x001064000800017f */
[----:B-1----:R-:W-:Y:S05]  /*5710*/  @!P0 NANOSLEEP.SYNCS 0x989680 ;  /* 0x009896800000895d */ /* 0x002fea0003900000 */
[----:B------:R-:W1:Y:S02]  /*5720*/  @!P0 SYNCS.PHASECHK.TRANS64 P0, [R9+URZ], R4 ;  /* 0x00000004090085a7 */ /* 0x000e64000800007f */
[----:B-1----:R-:W-:Y:S05]  /*5730*/  @!P0 BRA `(.L_x_80) ;  /* 0xfffffffc00f08947 */ /* 0x002fea000383ffff */
[----:B------:R-:W-:Y:S05]  /*5740*/  BRA `(.L_x_105) ;  /* 0xfffffff400347947 */ /* 0x000fea000383ffff */
.L_x_81:
[----:B0-----:R0:W1:Y:S02]  /*5750*/  SYNCS.PHASECHK.TRANS64.TRYWAIT P0, [R8+URZ], R5 ;  /* 0x00000005080075a7 */ /* 0x001064000800017f */
[----:B-1----:R-:W-:Y:S05]  /*5760*/  @!P0 NANOSLEEP.SYNCS 0x989680 ;  /* 0x009896800000895d */ /* 0x002fea0003900000 */
[----:B------:R-:W1:Y:S02]  /*5770*/  @!P0 SYNCS.PHASECHK.TRANS64 P0, [R8+URZ], R5 ;  /* 0x00000005080085a7 */ /* 0x000e64000800007f */
[----:B-1----:R-:W-:Y:S05]  /*5780*/  @!P0 BRA `(.L_x_81) ;  /* 0xfffffffc00f08947 */ /* 0x002fea000383ffff */
[----:B------:R-:W-:Y:S05]  /*5790*/  BRA `(.L_x_106) ;  /* 0xfffffff400447947 */ /* 0x000fea000383ffff */
.L_x_82:
[----:B0-----:R0:W1:Y:S02]  /*57a0*/  SYNCS.PHASECHK.TRANS64.TRYWAIT P0, [R9+URZ], R4 ;  /* 0x00000004090075a7 */ /* 0x001064000800017f */
[----:B-1----:R-:W-:Y:S05]  /*57b0*/  @!P0 NANOSLEEP.SYNCS 0x989680 ;  /* 0x009896800000895d */ /* 0x002fea0003900000 */
[----:B------:R-:W1:Y:S02]  /*57c0*/  @!P0 SYNCS.PHASECHK.TRANS64 P0, [R9+URZ], R4 ;  /* 0x00000004090085a7 */ /* 0x000e64000800007f */
[----:B-1----:R-:W-:Y:S05]  /*57d0*/  @!P0 BRA `(.L_x_82) ;  /* 0xfffffffc00f08947 */ /* 0x002fea000383ffff */
[----:B------:R-:W-:Y:S05]  /*57e0*/  BRA `(.L_x_107) ;  /* 0xfffffff400547947 */ /* 0x000fea000383ffff */
.L_x_83:
[----:B0-----:R0:W1:Y:S02]  /*57f0*/  SYNCS.PHASECHK.TRANS64.TRYWAIT P0, [R8+URZ], R5 ;  /* 0x00000005080075a7 */ /* 0x001064000800017f */
[----:B-1----:R-:W-:Y:S05]  /*5800*/  @!P0 NANOSLEEP.SYNCS 0x989680 ;  /* 0x009896800000895d */ /* 0x002fea0003900000 */
[----:B------:R-:W1:Y:S02]  /*5810*/  @!P0 SYNCS.PHASECHK.TRANS64 P0, [R8+URZ], R5 ;  /* 0x00000005080085a7 */ /* 0x000e64000800007f */
[----:B-1----:R-:W-:Y:S05]  /*5820*/  @!P0 BRA `(.L_x_83) ;  /* 0xfffffffc00f08947 */ /* 0x002fea000383ffff */
[----:B------:R-:W-:Y:S05]  /*5830*/  BRA `(.L_x_108) ;  /* 0xfffffff400647947 */ /* 0x000fea000383ffff */
.L_x_84:
[----:B0-----:R0:W1:Y:S02]  /*5840*/  SYNCS.PHASECHK.TRANS64.TRYWAIT P0, [R9+URZ], R4 ;  /* 0x00000004090075a7 */ /* 0x001064000800017f */
[----:B-1----:R-:W-:Y:S05]  /*5850*/  @!P0 NANOSLEEP.SYNCS 0x989680 ;  /* 0x009896800000895d */ /* 0x002fea0003900000 */
[----:B------:R-:W1:Y:S02]  /*5860*/  @!P0 SYNCS.PHASECHK.TRANS64 P0, [R9+URZ], R4 ;  /* 0x00000004090085a7 */ /* 0x000e64000800007f */
[----:B-1----:R-:W-:Y:S05]  /*5870*/  @!P0 BRA `(.L_x_84) ;  /* 0xfffffffc00f08947 */ /* 0x002fea000383ffff */
[----:B------:R-:W-:Y:S05]  /*5880*/  BRA `(.L_x_109) ;  /* 0xfffffff400747947 */ /* 0x000fea000383ffff */
.L_x_85:
[----:B0-----:R0:W1:Y:S02]  /*5890*/  SYNCS.PHASECHK.TRANS64.TRYWAIT P0, [R8+URZ], R5 ;  /* 0x00000005080075a7 */ /* 0x001064000800017f */
[----:B-1----:R-:W-:Y:S05]  /*58a0*/  @!P0 NANOSLEEP.SYNCS 0x989680 ;  /* 0x009896800000895d */ /* 0x002fea0003900000 */
[----:B------:R-:W1:Y:S02]  /*58b0*/  @!P0 SYNCS.PHASECHK.TRANS64 P0, [R8+URZ], R5 ;  /* 0x00000005080085a7 */ /* 0x000e64000800007f */
[----:B-1----:R-:W-:Y:S05]  /*58c0*/  @!P0 BRA `(.L_x_85) ;  /* 0xfffffffc00f08947 */ /* 0x002fea000383ffff */
[----:B------:R-:W-:Y:S05]  /*58d0*/  BRA `(.L_x_110) ;  /* 0xfffffff400847947 */ /* 0x000fea000383ffff */
.L_x_86:
[----:B0-----:R0:W1:Y:S02]  /*58e0*/  SYNCS.PHASECHK.TRANS64.TRYWAIT P0, [R9+URZ], R4 ;  /* 0x00000004090075a7 */ /* 0x001064000800017f */
[----:B-1----:R-:W-:Y:S05]  /*58f0*/  @!P0 NANOSLEEP.SYNCS 0x989680 ;  /* 0x009896800000895d */ /* 0x002fea0003900000 */
[----:B------:R-:W1:Y:S02]  /*5900*/  @!P0 SYNCS.PHASECHK.TRANS64 P0, [R9+URZ], R4 ;  /* 0x00000004090085a7 */ /* 0x000e64000800007f */
[----:B-1----:R-:W-:Y:S05]  /*5910*/  @!P0 BRA `(.L_x_86) ;  /* 0xfffffffc00f08947 */ /* 0x002fea000383ffff */
[----:B------:R-:W-:Y:S05]  /*5920*/  BRA `(.L_x_111) ;  /* 0xfffffff400947947 */ /* 0x000fea000383ffff */
.L_x_87:
[----:B0-----:R0:W1:Y:S02]  /*5930*/  SYNCS.PHASECHK.TRANS64.TRYWAIT P0, [R8+URZ], R5 ;  /* 0x00000005080075a7 */ /* 0x001064000800017f */
[----:B-1----:R-:W-:Y:S05]  /*5940*/  @!P0 NANOSLEEP.SYNCS 0x989680 ;  /* 0x009896800000895d */ /* 0x002fea0003900000 */
[----:B------:R-:W1:Y:S02]  /*5950*/  @!P0 SYNCS.PHASECHK.TRANS64 P0, [R8+URZ], R5 ;  /* 0x00000005080085a7 */ /* 0x000e64000800007f */
[----:B-1----:R-:W-:Y:S05]  /*5960*/  @!P0 BRA `(.L_x_87) ;  /* 0xfffffffc00f08947 */ /* 0x002fea000383ffff */
[----:B------:R-:W-:Y:S05]  /*5970*/  BRA `(.L_x_112) ;  /* 0xfffffff400a47947 */ /* 0x000fea000383ffff */
.L_x_88:
[----:B0-----:R0:W1:Y:S02]  /*5980*/  SYNCS.PHASECHK.TRANS64.TRYWAIT P0, [R9+URZ], R4 ;  /* 0x00000004090075a7 */ /* 0x001064000800017f */
[----:B-1----:R-:W-:Y:S05]  /*5990*/  @!P0 NANOSLEEP.SYNCS 0x989680 ;  /* 0x009896800000895d */ /* 0x002fea0003900000 */
[----:B------:R-:W1:Y:S02]  /*59a0*/  @!P0 SYNCS.PHASECHK.TRANS64 P0, [R9+URZ], R4 ;  /* 0x00000004090085a7 */ /* 0x000e64000800007f */
[----:B-1----:R-:W-:Y:S05]  /*59b0*/  @!P0 BRA `(.L_x_88) ;  /* 0xfffffffc00f08947 */ /* 0x002fea000383ffff */
[----:B------:R-:W-:Y:S05]  /*59c0*/  BRA `(.L_x_113) ;  /* 0xfffffff400b47947 */ /* 0x000fea000383ffff */
.L_x_89:
[----:B0-----:R0:W1:Y:S02]  /*59d0*/  SYNCS.PHASECHK.TRANS64.TRYWAIT P0, [R8+URZ], R5 ;  /* 0x00000005080075a7 */ /* 0x001064000800017f */
[----:B-1----:R-:W-:Y:S05]  /*59e0*/  @!P0 NANOSLEEP.SYNCS 0x989680 ;  /* 0x009896800000895d */ /* 0x002fea0003900000 */
[----:B------:R-:W1:Y:S02]  /*59f0*/  @!P0 SYNCS.PHASECHK.TRANS64 P0, [R8+URZ], R5 ;  /* 0x00000005080085a7 */ /* 0x000e64000800007f */
[----:B-1----:R-:W-:Y:S05]  /*5a00*/  @!P0 BRA `(.L_x_89) ;  /* 0xfffffffc00f08947 */ /* 0x002fea000383ffff */
[----:B------:R-:W-:Y:S05]  /*5a10*/  BRA `(.L_x_114) ;  /* 0xfffffff400c47947 */ /* 0x000fea000383ffff */
.L_x_90:
[----:B0-----:R0:W1:Y:S02]  /*5a20*/  SYNCS.PHASECHK.TRANS64.TRYWAIT P0, [R9+URZ], R4 ;  /* 0x00000004090075a7 */ /* 0x001064000800017f */
[----:B-1----:R-:W-:Y:S05]  /*5a30*/  @!P0 NANOSLEEP.SYNCS 0x989680 ;  /* 0x009896800000895d */ /* 0x002fea0003900000 */
[----:B------:R-:W1:Y:S02]  /*5a40*/  @!P0 SYNCS.PHASECHK.TRANS64 P0, [R9+URZ], R4 ;  /* 0x00000004090085a7 */ /* 0x000e64000800007f */
[----:B-1----:R-:W-:Y:S05]  /*5a50*/  @!P0 BRA `(.L_x_90) ;  /* 0xfffffffc00f08947 */ /* 0x002fea000383ffff */
[----:B------:R-:W-:Y:S05]  /*5a60*/  BRA `(.L_x_115) ;  /* 0xfffffff400d47947 */ /* 0x000fea000383ffff */
.L_x_91:
[----:B0-----:R0:W1:Y:S02]  /*5a70*/  SYNCS.PHASECHK.TRANS64.TRYWAIT P0, [R8+URZ], R5 ;  /* 0x00000005080075a7 */ /* 0x001064000800017f */
[----:B-1----:R-:W-:Y:S05]  /*5a80*/  @!P0 NANOSLEEP.SYNCS 0x989680 ;  /* 0x009896800000895d */ /* 0x002fea0003900000 */
[----:B------:R-:W1:Y:S02]  /*5a90*/  @!P0 SYNCS.PHASECHK.TRANS64 P0, [R8+URZ], R5 ;  /* 0x00000005080085a7 */ /* 0x000e64000800007f */
[----:B-1----:R-:W-:Y:S05]  /*5aa0*/  @!P0 BRA `(.L_x_91) ;  /* 0xfffffffc00f08947 */ /* 0x002fea000383ffff */
[----:B------:R-:W-:Y:S05]  /*5ab0*/  BRA `(.L_x_116) ;  /* 0xfffffff400e47947 */ /* 0x000fea000383ffff */
.L_x_92:
[----:B0-----:R0:W1:Y:S02]  /*5ac0*/  SYNCS.PHASECHK.TRANS64.TRYWAIT P0, [R9+URZ], R4 ;  /* 0x00000004090075a7 */ /* 0x001064000800017f */
[----:B-1----:R-:W-:Y:S05]  /*5ad0*/  @!P0 NANOSLEEP.SYNCS 0x989680 ;  /* 0x009896800000895d */ /* 0x002fea0003900000 */
[----:B------:R-:W1:Y:S02]  /*5ae0*/  @!P0 SYNCS.PHASECHK.TRANS64 P0, [R9+URZ], R4 ;  /* 0x00000004090085a7 */ /* 0x000e64000800007f */
[----:B-1----:R-:W-:Y:S05]  /*5af0*/  @!P0 BRA `(.L_x_92) ;  /* 0xfffffffc00f08947 */ /* 0x002fea000383ffff */
[----:B------:R-:W-:Y:S05]  /*5b00*/  BRA `(.L_x_117) ;  /* 0xfffffff400f47947 */ /* 0x000fea000383ffff */
.L_x_93:
[----:B0-----:R0:W1:Y:S02]  /*5b10*/  SYNCS.PHASECHK.TRANS64.TRYWAIT P0, [R8+URZ], R5 ;  /* 0x00000005080075a7 */ /* 0x001064000800017f */
[----:B-1----:R-:W-:Y:S05]  /*5b20*/  @!P0 NANOSLEEP.SYNCS 0x989680 ;  /* 0x009896800000895d */ /* 0x002fea0003900000 */
[----:B------:R-:W1:Y:S02]  /*5b30*/  @!P0 SYNCS.PHASECHK.TRANS64 P0, [R8+URZ], R5 ;  /* 0x00000005080085a7 */ /* 0x000e64000800007f */
[----:B-1----:R-:W-:Y:S05]  /*5b40*/  @!P0 BRA `(.L_x_93) ;  /* 0xfffffffc00f08947 */ /* 0x002fea000383ffff */
[----:B------:R-:W-:Y:S05]  /*5b50*/  BRA `(.L_x_118) ;  /* 0xfffffff800047947 */ /* 0x000fea000383ffff */
.L_x_94:
[----:B-1----:R1:W2:Y:S02]  /*5b60*/  SYNCS.PHASECHK.TRANS64.TRYWAIT P0, [R11+URZ], R6 ;  /* 0x000000060b0075a7 */ /* 0x0022a4000800017f */
[----:B--2---:R-:W-:Y:S05]  /*5b70*/  @!P0 NANOSLEEP.SYNCS 0x989680 ;  /* 0x009896800000895d */ /* 0x004fea0003900000 */
[----:B------:R-:W2:Y:S02]  /*5b80*/  @!P0 SYNCS.PHASECHK.TRANS64 P0, [R11+URZ], R6 ;  /* 0x000000060b0085a7 */ /* 0x000ea4000800007f */
[----:B--2---:R-:W-:Y:S05]  /*5b90*/  @!P0 BRA `(.L_x_94) ;  /* 0xfffffffc00f08947 */ /* 0x004fea000383ffff */
[----:B------:R-:W-:Y:S05]  /*5ba0*/  BRA `(.L_x_119) ;  /* 0xfffffff8000c7947 */ /* 0x000fea000383ffff */
.L_x_120:
[----:B------:R-:W-:-:S00]  /*5bb0*/  BRA `(.L_x_120) ;  /* 0xfffffffc00fc7947 */ /* 0x000fc0000383ffff */
[----:B------:R-:W-:-:S00]  /*5bc0*/  NOP ;  /* 0x0000000000007918 */ /* 0x000fc00000000000 */
        /* <DEDUP_REMOVED lines=11> */
.L_x_121:


//--------------------- .nv.global.init           --------------------------
	.section	.nv.global.init,"aw",@progbits
.nv.global.init:
	.type		$str$22,@object
	.size		$str$22,($str$23 - $str$22)
$str$22:
        /*0000*/ 	.byte	0x6b, 0x5f, 0x74, 0x69, 0x6c, 0x65, 0x5f, 0x63, 0x6f, 0x75, 0x6e, 0x74, 0x20, 0x3e, 0x3d, 0x20
        /*0010*/ 	.byte	0x31, 0x00
	.type		$str$23,@object
	.size		$str$23,(__unnamed_1 - $str$23)
$str$23:
        /*0012*/ 	.byte	0x2f, 0x74, 0x6d, 0x70, 0x2f, 0x63, 0x75, 0x74, 0x6c, 0x61, 0x73, 0x73, 0x5f, 0x73, 0x77, 0x65
        /*0022*/ 	.byte	0x65, 0x70, 0x5f, 0x73, 0x72, 0x63, 0x2f, 0x69, 0x6e, 0x63, 0x6c, 0x75, 0x64, 0x65, 0x2f, 0x63
        /*0032*/ 	.byte	0x75, 0x74, 0x6c, 0x61, 0x73, 0x73, 0x2f, 0x67, 0x65, 0x6d, 0x6d, 0x2f, 0x63, 0x6f, 0x6c, 0x6c
        /*0042*/ 	.byte	0x65, 0x63, 0x74, 0x69, 0x76, 0x65, 0x2f, 0x73, 0x6d, 0x39, 0x30, 0x5f, 0x6d, 0x6d, 0x61, 0x5f
        /*0052*/ 	.byte	0x74, 0x6d, 0x61, 0x5f, 0x67, 0x6d, 0x6d, 0x61, 0x5f, 0x73, 0x73, 0x5f, 0x77, 0x61, 0x72, 0x70
        /*0062*/ 	.byte	0x73, 0x70, 0x65, 0x63, 0x69, 0x61, 0x6c, 0x69, 0x7a, 0x65, 0x64, 0x2e, 0x68, 0x70, 0x70, 0x00
	.type		__unnamed_1,@object
	.size		__unnamed_1,(.L_0 - __unnamed_1)
__unnamed_1:
        /*0072*/ 	.byte	0x76, 0x6f, 0x69, 0x64, 0x20, 0x63, 0x75, 0x74, 0x6c, 0x61, 0x73, 0x73, 0x3a, 0x3a, 0x67, 0x65
        /* <DEDUP_REMOVED lines=180> */
        /*0bc2*/ 	.byte	0x00
.L_0:


//--------------------- .nv.shared._ZN7cutlass13device_kernelINS_4gemm6kernel13GemmUniversalIN4cute5tupleIJiiiiEEENS1_10collective13CollectiveMmaINS1_34MainloopSm90TmaGmmaWarpSpecializedILi18ENS5_IJNS4_1CILi1EEESB_SB_EEENS1_35KernelTmaWarpSpecializedCooperativeEEENS5_IJNSA_ILi384EEENSA_ILi8EEENSA_ILi16EEEEEENS_10bfloat16_tENS5_IJlSB_lEEESJ_SK_NS4_8TiledMMAINS4_8MMA_AtomIJNS4_4SM904GMMA26MMA_64x8x16_F32BF16BF16_SSILNSO_5MajorE0ELSQ_0ELNSO_7ScaleInE1ELSR_1EEEEEENS4_6LayoutINS5_IJNSA_ILi2EEESB_SB_EEENS5_IJSB_NSA_ILi0EEESX_EEEEENS5_IJNS4_10UnderscoreES10_S10_EEEEENS4_13SM90_TMA_LOADENS4_14ComposedLayoutINS4_7SwizzleILi1ELi4ELi3EEENS4_18smem_ptr_flag_bitsILi16EEENSU_INS5_IJSG_SH_EEENS5_IJSH_SB_EEEEEEEvNS4_8identityES13_S1C_vS1D_EENS_8epilogue10collective6detail29Sm90TmaWarpSpecializedAdapterINS1G_15DefaultEpilogueISJ_SK_SK_NS1F_6thread17LinearCombinationISJ_Li1EffLNS1K_9ScaleType4KindE0ELNS_15FloatRoundStyleE2ESJ_EENS1_15EpilogueDefaultEEEEEvvEEEEvNT_6ParamsE --------------------------
	.section	.nv.shared._ZN7cutlass13device_kernelINS_4gemm6kernel13GemmUniversalIN4cute5tupleIJiiiiEEENS1_10collective13CollectiveMmaINS1_34MainloopSm90TmaGmmaWarpSpecializedILi18ENS5_IJNS4_1CILi1EEESB_SB_EEENS1_35KernelTmaWarpSpecializedCooperativeEEENS5_IJNSA_ILi384EEENSA_ILi8EEENSA_ILi16EEEEEENS_10bfloat16_tENS5_IJlSB_lEEESJ_SK_NS4_8TiledMMAINS4_8MMA_AtomIJNS4_4SM904GMMA26MMA_64x8x16_F32BF16BF16_SSILNSO_5MajorE0ELSQ_0ELNSO_7ScaleInE1ELSR_1EEEEEENS4_6LayoutINS5_IJNSA_ILi2EEESB_SB_EEENS5_IJSB_NSA_ILi0EEESX_EEEEENS5_IJNS4_10UnderscoreES10_S10_EEEEENS4_13SM90_TMA_LOADENS4_14ComposedLayoutINS4_7SwizzleILi1ELi4ELi3EEENS4_18smem_ptr_flag_bitsILi16EEENSU_INS5_IJSG_SH_EEENS5_IJSH_SB_EEEEEEEvNS4_8identityES13_S1C_vS1D_EENS_8epilogue10collective6detail29Sm90TmaWarpSpecializedAdapterINS1G_15DefaultEpilogueISJ_SK_SK_NS1F_6thread17LinearCombinationISJ_Li1EffLNS1K_9ScaleType4KindE0ELNS_15FloatRoundStyleE2ESJ_EENS1_15EpilogueDefaultEEEEEvvEEEEvNT_6ParamsE,"aw",@nobits
	.sectionflags	@""
	.align	16
	.zero		1024


//--------------------- .nv.shared.reserved.0     --------------------------
	.section	.nv.shared.reserved.0,"aw",@nobits
	.weak		__nv_reservedSMEM_offset_0_alias
	.size		__nv_reservedSMEM_offset_0_alias, 0, 0
	.other		__nv_reservedSMEM_offset_0_alias,@"STO_CUDA_RESERVED_SHARED STV_DEFAULT"
__nv_reservedSMEM_offset_0_alias:
	.zero		0


//--------------------- .nv.global                --------------------------
	.section	.nv.global,"aw",@nobits
.nv.global:
	.type		_ZN39_INTERNAL_32940365_4_k_cu_b1377ff8_65024cute1_E,@object
	.size		_ZN39_INTERNAL_32940365_4_k_cu_b1377ff8_65024cute1_E,(_ZN39_INTERNAL_32940365_4_k_cu_b1377ff8_65024cuda3std3__45__cpo6cbeginE - _ZN39_INTERNAL_32940365_4_k_cu_b1377ff8_65024cute1_E)
_ZN39_INTERNAL_32940365_4_k_cu_b1377ff8_65024cute1_E:
	.zero		1
	.type		_ZN39_INTERNAL_32940365_4_k_cu_b1377ff8_65024cuda3std3__45__cpo6cbeginE,@object
	.size		_ZN39_INTERNAL_32940365_4_k_cu_b1377ff8_65024cuda3std3__45__cpo6cbeginE,(_ZN39_INTERNAL_32940365_4_k_cu_b1377ff8_65024cuda3std3__48in_placeE - _ZN39_INTERNAL_32940365_4_k_cu_b1377ff8_65024cuda3std3__45__cpo6cbeginE)
_ZN39_INTERNAL_32940365_4_k_cu_b1377ff8_65024cuda3std3__45__cpo6cbeginE:
	.zero		1
	.type		_ZN39_INTERNAL_32940365_4_k_cu_b1377ff8_65024cuda3std3__48in_placeE,@object
	.size		_ZN39_INTERNAL_32940365_4_k_cu_b1377ff8_65024cuda3std3__48in_placeE,(_ZN39_INTERNAL_32940365_4_k_cu_b1377ff8_65024cuda3std6ranges3__45__cpo9iter_moveE - _ZN39_INTERNAL_32940365_4_k_cu_b1377ff8_65024cuda3std3__48in_placeE)
_ZN39_INTERNAL_32940365_4_k_cu_b1377ff8_65024cuda3std3__48in_placeE:
	.zero		1
	.type		_ZN39_INTERNAL_32940365_4_k_cu_b1377ff8_65024cuda3std6ranges3__45__cpo9iter_moveE,@object
	.size		_ZN39_INTERNAL_32940365_4_k_cu_b1377ff8_65024cuda3std6ranges3__45__cpo9iter_moveE,(_ZN39_INTERNAL_32940365_4_k_cu_b1377ff8_65024cuda3std3__45__cpo5beginE - _ZN39_INTERNAL_32940365_4_k_cu_b1377ff8_65024cuda3std6ranges3__45__cpo9iter_moveE)
_ZN39_INTERNAL_32940365_4_k_cu_b1377ff8_65024cuda3std6ranges3__45__cpo9iter_moveE:
	.zero		1
	.type		_ZN39_INTERNAL_32940365_4_k_cu_b1377ff8_65024cuda3std3__45__cpo5beginE,@object
	.size		_ZN39_INTERNAL_32940365_4_k_cu_b1377ff8_65024cuda3std3__45__cpo5beginE,(_ZN39_INTERNAL_32940365_4_k_cu_b1377ff8_65024cuda3std3__441_GLOBAL__N__32940365_4_k_cu_b1377ff8_65026ignoreE - _ZN39_INTERNAL_32940365_4_k_cu_b1377ff8_65024cuda3std3__45__cpo5beginE)
_ZN39_INTERNAL_32940365_4_k_cu_b1377ff8_65024cuda3std3__45__cpo5beginE:
	.zero		1
	.type		_ZN39_INTERNAL_32940365_4_k_cu_b1377ff8_65024cuda3std3__441_GLOBAL__N__32940365_4_k_cu_b1377ff8_65026ignoreE,@object
	.size		_ZN39_INTERNAL_32940365_4_k_cu_b1377ff8_65024cuda3std3__441_GLOBAL__N__32940365_4_k_cu_b1377ff8_65026ignoreE,(_ZN39_INTERNAL_32940365_4_k_cu_b1377ff8_65024cute7productE - _ZN39_INTERNAL_32940365_4_k_cu_b1377ff8_65024cuda3std3__441_GLOBAL__N__32940365_4_k_cu_b1377ff8_65026ignoreE)
_ZN39_INTERNAL_32940365_4_k_cu_b1377ff8_65024cuda3std3__441_GLOBAL__N__32940365_4_k_cu_b1377ff8_65026ignoreE:
	.zero		1
	.type		_ZN39_INTERNAL_32940365_4_k_cu_b1377ff8_65024cute7productE,@object
	.size		_ZN39_INTERNAL_32940365_4_k_cu_b1377ff8_65024cute7productE,(_ZN39_INTERNAL_32940365_4_k_cu_b1377ff8_65024cuda3std3__45__cpo3endE - _ZN39_INTERNAL_32940365_4_k_cu_b1377ff8_65024cute7productE)
_ZN39_INTERNAL_32940365_4_k_cu_b1377ff8_65024cute7productE:
	.zero		1
	.type		_ZN39_INTERNAL_32940365_4_k_cu_b1377ff8_65024cuda3std3__45__cpo3endE,@object
	.size		_ZN39_INTERNAL_32940365_4_k_cu_b1377ff8_65024cuda3std3__45__cpo3endE,(_ZN39_INTERNAL_32940365_4_k_cu_b1377ff8_65024cuda3std3__419piecewise_constructE - _ZN39_INTERNAL_32940365_4_k_cu_b1377ff8_65024cuda3std3__45__cpo3endE)
_ZN39_INTERNAL_32940365_4_k_cu_b1377ff8_65024cuda3std3__45__cpo3endE:
	.zero		1
	.type		_ZN39_INTERNAL_32940365_4_k_cu_b1377ff8_65024cuda3std3__419piecewise_constructE,@object
	.size		_ZN39_INTERNAL_32940365_4_k_cu_b1377ff8_65024cuda3std3__419piecewise_constructE,(_ZN39_INTERNAL_32940365_4_k_cu_b1377ff8_65024cuda3std3__45__cpo4cendE - _ZN39_INTERNAL_32940365_4_k_cu_b1377ff8_65024cuda3std3__419piecewise_constructE)
_ZN39_INTERNAL_32940365_4_k_cu_b1377ff8_65024cuda3std3__419piecewise_constructE:
	.zero		1
	.type		_ZN39_INTERNAL_32940365_4_k_cu_b1377ff8_65024cuda3std3__45__cpo4cendE,@object
	.size		_ZN39_INTERNAL_32940365_4_k_cu_b1377ff8_65024cuda3std3__45__cpo4cendE,(_ZN39_INTERNAL_32940365_4_k_cu_b1377ff8_65024cuda3std6ranges3__45__cpo4swapE - _ZN39_INTERNAL_32940365_4_k_cu_b1377ff8_65024cuda3std3__45__cpo4cendE)
_ZN39_INTERNAL_32940365_4_k_cu_b1377ff8_65024cuda3std3__45__cpo4cendE:
	.zero		1
	.type		_ZN39_INTERNAL_32940365_4_k_cu_b1377ff8_65024cuda3std6ranges3__45__cpo4swapE,@object
	.size		_ZN39_INTERNAL_32940365_4_k_cu_b1377ff8_65024cuda3std6ranges3__45__cpo4swapE,(.L_8 - _ZN39_INTERNAL_32940365_4_k_cu_b1377ff8_65024cuda3std6ranges3__45__cpo4swapE)
_ZN39_INTERNAL_32940365_4_k_cu_b1377ff8_65024cuda3std6ranges3__45__cpo4swapE:
	.zero		1
.L_8:


//--------------------- .nv.constant0._ZN7cutlass13device_kernelINS_4gemm6kernel13GemmUniversalIN4cute5tupleIJiiiiEEENS1_10collective13CollectiveMmaINS1_34MainloopSm90TmaGmmaWarpSpecializedILi18ENS5_IJNS4_1CILi1EEESB_SB_EEENS1_35KernelTmaWarpSpecializedCooperativeEEENS5_IJNSA_ILi384EEENSA_ILi8EEENSA_ILi16EEEEEENS_10bfloat16_tENS5_IJlSB_lEEESJ_SK_NS4_8TiledMMAINS4_8MMA_AtomIJNS4_4SM904GMMA26MMA_64x8x16_F32BF16BF16_SSILNSO_5MajorE0ELSQ_0ELNSO_7ScaleInE1ELSR_1EEEEEENS4_6LayoutINS5_IJNSA_ILi2EEESB_SB_EEENS5_IJSB_NSA_ILi0EEESX_EEEEENS5_IJNS4_10UnderscoreES10_S10_EEEEENS4_13SM90_TMA_LOADENS4_14ComposedLayoutINS4_7SwizzleILi1ELi4ELi3EEENS4_18smem_ptr_flag_bitsILi16EEENSU_INS5_IJSG_SH_EEENS5_IJSH_SB_EEEEEEEvNS4_8identityES13_S1C_vS1D_EENS_8epilogue10collective6detail29Sm90TmaWarpSpecializedAdapterINS1G_15DefaultEpilogueISJ_SK_SK_NS1F_6thread17LinearCombinationISJ_Li1EffLNS1K_9ScaleType4KindE0ELNS_15FloatRoundStyleE2ESJ_EENS1_15EpilogueDefaultEEEEEvvEEEEvNT_6ParamsE --------------------------
	.section	.nv.constant0._ZN7cutlass13device_kernelINS_4gemm6kernel13GemmUniversalIN4cute5tupleIJiiiiEEENS1_10collective13CollectiveMmaINS1_34MainloopSm90TmaGmmaWarpSpecializedILi18ENS5_IJNS4_1CILi1EEESB_SB_EEENS1_35KernelTmaWarpSpecializedCooperativeEEENS5_IJNSA_ILi384EEENSA_ILi8EEENSA_ILi16EEEEEENS_10bfloat16_tENS5_IJlSB_lEEESJ_SK_NS4_8TiledMMAINS4_8MMA_AtomIJNS4_4SM904GMMA26MMA_64x8x16_F32BF16BF16_SSILNSO_5MajorE0ELSQ_0ELNSO_7ScaleInE1ELSR_1EEEEEENS4_6LayoutINS5_IJNSA_ILi2EEESB_SB_EEENS5_IJSB_NSA_ILi0EEESX_EEEEENS5_IJNS4_10UnderscoreES10_S10_EEEEENS4_13SM90_TMA_LOADENS4_14ComposedLayoutINS4_7SwizzleILi1ELi4ELi3EEENS4_18smem_ptr_flag_bitsILi16EEENSU_INS5_IJSG_SH_EEENS5_IJSH_SB_EEEEEEEvNS4_8identityES13_S1C_vS1D_EENS_8epilogue10collective6detail29Sm90TmaWarpSpecializedAdapterINS1G_15DefaultEpilogueISJ_SK_SK_NS1F_6thread17LinearCombinationISJ_Li1EffLNS1K_9ScaleType4KindE0ELNS_15FloatRoundStyleE2ESJ_EENS1_15EpilogueDefaultEEEEEvvEEEEvNT_6ParamsE,"a",@progbits
	.sectionflags	@""
	.align	4
.nv.constant0._ZN7cutlass13device_kernelINS_4gemm6kernel13GemmUniversalIN4cute5tupleIJiiiiEEENS1_10collective13CollectiveMmaINS1_34MainloopSm90TmaGmmaWarpSpecializedILi18ENS5_IJNS4_1CILi1EEESB_SB_EEENS1_35KernelTmaWarpSpecializedCooperativeEEENS5_IJNSA_ILi384EEENSA_ILi8EEENSA_ILi16EEEEEENS_10bfloat16_tENS5_IJlSB_lEEESJ_SK_NS4_8TiledMMAINS4_8MMA_AtomIJNS4_4SM904GMMA26MMA_64x8x16_F32BF16BF16_SSILNSO_5MajorE0ELSQ_0ELNSO_7ScaleInE1ELSR_1EEEEEENS4_6LayoutINS5_IJNSA_ILi2EEESB_SB_EEENS5_IJSB_NSA_ILi0EEESX_EEEEENS5_IJNS4_10UnderscoreES10_S10_EEEEENS4_13SM90_TMA_LOADENS4_14ComposedLayoutINS4_7SwizzleILi1ELi4ELi3EEENS4_18smem_ptr_flag_bitsILi16EEENSU_INS5_IJSG_SH_EEENS5_IJSH_SB_EEEEEEEvNS4_8identityES13_S1C_vS1D_EENS_8epilogue10collective6detail29Sm90TmaWarpSpecializedAdapterINS1G_15DefaultEpilogueISJ_SK_SK_NS1F_6thread17LinearCombinationISJ_Li1EffLNS1K_9ScaleType4KindE0ELNS_15FloatRoundStyleE2ESJ_EENS1_15EpilogueDefaultEEEEEvvEEEEvNT_6ParamsE:
	.zero		1664


//--------------------- SYMBOLS --------------------------

	.type		.nv.reservedSmem.offset0,@object
	.size		.nv.reservedSmem.offset0,0x4
	.type		__assertfail,@function
